	.headerflags	@"EF_CUDA_TEXMODE_UNIFIED EF_CUDA_64BIT_ADDRESS EF_CUDA_SM86 EF_CUDA_VIRTUAL_SM(EF_CUDA_SM86)"
	.elftype	@"ET_EXEC"


//--------------------- .nv.info                  --------------------------
	.section	.nv.info,"",@"SHT_CUDA_INFO"
	.align	4


	//----- nvinfo : EIATTR_REGCOUNT
	.align		4
        /*0000*/ 	.byte	0x04, 0x2f
        /*0002*/ 	.short	(.L_1 - .L_0)
	.align		4
.L_0:
        /*0004*/ 	.word	index@(triton_mm)
        /*0008*/ 	.word	0x00000080


	//----- nvinfo : EIATTR_MAX_STACK_SIZE
	.align		4
.L_1:
        /*000c*/ 	.byte	0x04, 0x23
        /*000e*/ 	.short	(.L_3 - .L_2)
	.align		4
.L_2:
        /*0010*/ 	.word	index@(triton_mm)
        /*0014*/ 	.word	0x00000000


	//----- nvinfo : EIATTR_MIN_STACK_SIZE
	.align		4
.L_3:
        /*0018*/ 	.byte	0x04, 0x12
        /*001a*/ 	.short	(.L_5 - .L_4)
	.align		4
.L_4:
        /*001c*/ 	.word	index@(triton_mm)
        /*0020*/ 	.word	0x00000000


	//----- nvinfo : EIATTR_FRAME_SIZE
	.align		4
.L_5:
        /*0024*/ 	.byte	0x04, 0x11
        /*0026*/ 	.short	(.L_7 - .L_6)
	.align		4
.L_6:
        /*0028*/ 	.word	index@(triton_mm)
        /*002c*/ 	.word	0x00000000
.L_7:


//--------------------- .nv.info.triton_mm        --------------------------
	.section	.nv.info.triton_mm,"",@"SHT_CUDA_INFO"
	.align	4


	//----- nvinfo : EIATTR_CUDA_API_VERSION
	.align		4
        /*0000*/ 	.byte	0x04, 0x37
        /*0002*/ 	.short	(.L_9 - .L_8)
.L_8:
        /*0004*/ 	.word	0x0000007b


	//----- nvinfo : EIATTR_SW2861232_WAR
	.align		4
.L_9:
        /*0008*/ 	.byte	0x01, 0x35
	.zero		2


	//----- nvinfo : EIATTR_PARAM_CBANK
	.align		4
        /*000c*/ 	.byte	0x04, 0x0a
        /*000e*/ 	.short	(.L_11 - .L_10)
	.align		4
.L_10:
        /*0010*/ 	.word	index@(.nv.constant0.triton_mm)
        /*0014*/ 	.short	0x0160
        /*0016*/ 	.short	0x0024


	//----- nvinfo : EIATTR_CBANK_PARAM_SIZE
	.align		4
.L_11:
        /*0018*/ 	.byte	0x03, 0x19
        /*001a*/ 	.short	0x0024


	//----- nvinfo : EIATTR_KPARAM_INFO
	.align		4
        /*001c*/ 	.byte	0x04, 0x17
        /*001e*/ 	.short	(.L_13 - .L_12)
.L_12:
        /*0020*/ 	.word	0x00000000
        /*0024*/ 	.short	0x0004
        /*0026*/ 	.short	0x0020
        /*0028*/ 	.byte	0x00, 0xf0, 0x11, 0x00


	//----- nvinfo : EIATTR_KPARAM_INFO
	.align		4
.L_13:
        /*002c*/ 	.byte	0x04, 0x17
        /*002e*/ 	.short	(.L_15 - .L_14)
.L_14:
        /*0030*/ 	.word	0x00000000
        /*0034*/ 	.short	0x0003
        /*0036*/ 	.short	0x0018
        /*0038*/ 	.byte	0x00, 0xf0, 0x21, 0x00


	//----- nvinfo : EIATTR_KPARAM_INFO
	.align		4
.L_15:
        /*003c*/ 	.byte	0x04, 0x17
        /*003e*/ 	.short	(.L_17 - .L_16)
.L_16:
        /*0040*/ 	.word	0x00000000
        /*0044*/ 	.short	0x0002
        /*0046*/ 	.short	0x0010
        /*0048*/ 	.byte	0x00, 0xf0, 0x21, 0x00


	//----- nvinfo : EIATTR_KPARAM_INFO
	.align		4
.L_17:
        /*004c*/ 	.byte	0x04, 0x17
        /*004e*/ 	.short	(.L_19 - .L_18)
.L_18:
        /*0050*/ 	.word	0x00000000
        /*0054*/ 	.short	0x0001
        /*0056*/ 	.short	0x0008
        /*0058*/ 	.byte	0x00, 0xf0, 0x21, 0x00


	//----- nvinfo : EIATTR_KPARAM_INFO
	.align		4
.L_19:
        /*005c*/ 	.byte	0x04, 0x17
        /*005e*/ 	.short	(.L_21 - .L_20)
.L_20:
        /*0060*/ 	.word	0x00000000
        /*0064*/ 	.short	0x0000
        /*0066*/ 	.short	0x0000
        /*0068*/ 	.byte	0x00, 0xf0, 0x21, 0x00


	//----- nvinfo : EIATTR_MAXREG_COUNT
	.align		4
.L_21:
        /*006c*/ 	.byte	0x03, 0x1b
        /*006e*/ 	.short	0x00ff


	//----- nvinfo : EIATTR_EXIT_INSTR_OFFSETS
	.align		4
        /*0070*/ 	.byte	0x04, 0x1c
        /*0072*/ 	.short	(.L_23 - .L_22)


	//   ....[0]....
.L_22:
        /*0074*/ 	.word	0x00000030


	//   ....[1]....
        /*0078*/ 	.word	0x0000c020


	//   ....[2]....
        /*007c*/ 	.word	0x0000c040


	//----- nvinfo : EIATTR_MAX_THREADS
	.align		4
.L_23:
        /*0080*/ 	.byte	0x04, 0x05
        /*0082*/ 	.short	(.L_25 - .L_24)
.L_24:
        /*0084*/ 	.word	0x00000080
        /*0088*/ 	.word	0x00000001
        /*008c*/ 	.word	0x00000001
.L_25:


//--------------------- .nv.rel.action            --------------------------
	.section	.nv.rel.action,"",@"SHT_CUDA_RELOCINFO"
	.align	8
	.sectionentsize	8
        /*0000*/ 	.byte	0x73, 0x00, 0x00, 0x00, 0x00, 0x00, 0x00, 0x00, 0x00, 0x00, 0x00, 0x11, 0x25, 0x00, 0x05, 0x36


//--------------------- .nv.constant0.triton_mm   --------------------------
	.section	.nv.constant0.triton_mm,"a",@progbits
	.align	4
.nv.constant0.triton_mm:
	.zero		388


//--------------------- .text.triton_mm           --------------------------
	.section	.text.triton_mm,"ax",@progbits
	.sectionflags	@"SHF_BARRIERS=1"
	.sectioninfo	@"SHI_REGISTERS=128"
	.align	128
        .global         triton_mm
        .type           triton_mm,@function
        .size           triton_mm,(.L_x_3 - triton_mm)
        .other          triton_mm,@"STO_CUDA_ENTRY STV_DEFAULT"
triton_mm:
.text.triton_mm:
[----:B------:R-:W-:-:S02]  /*0000*/  MOV R1, c[0x0][0x28] ;  /* 0x00000a0000017a02 */ /* 0x000fc40000000f00 */
[----:B------:R-:W-:-:S04]  /*0010*/  MOV R0, c[0x0][0x180] ;  /* 0x0000600000007a02 */ /* 0x000fc80000000f00 */
[----:B------:R-:W-:-:S13]  /*0020*/  LOP3.LUT P0, RZ, R0, 0x1ffffff, RZ, 0xc0, !PT ;  /* 0x01ffffff00ff7812 */ /* 0x000fda000780c0ff */
[----:B------:R-:W-:Y:S05]  /*0030*/  @!P0 EXIT ;  /* 0x000000000000894d */ /* 0x000fea0003800000 */
[----:B------:R-:W1:Y:S01]  /*0040*/  S2R R11, SR_CTAID.X ;  /* 0x00000000000b7919 */ /* 0x000e620000002500 */
[----:B------:R-:W-:Y:S01]  /*0050*/  IADD3 R0, R0, 0x3f, RZ ;  /* 0x0000003f00007810 */ /* 0x000fe20007ffe0ff */
[----:B------:R-:W-:Y:S01]  /*0060*/  ULDC.64 UR4, c[0x0][0x118] ;  /* 0x0000460000047ab9 */ /* 0x000fe20000000a00 */
[----:B------:R-:W-:Y:S01]  /*0070*/  MOV R93, 0x4 ;  /* 0x00000004005d7802 */ /* 0x000fe20000000f00 */
[----:B------:R-:W2:Y:S01]  /*0080*/  S2R R15, SR_TID.X ;  /* 0x00000000000f7919 */ /* 0x000ea20000002100 */
[----:B------:R-:W-:Y:S01]  /*0090*/  SHF.R.S32.HI R3, RZ, 0x1f, R0 ;  /* 0x0000001fff037819 */ /* 0x000fe20000011400 */
[----:B------:R-:W-:Y:S01]  /*00a0*/  CS2R R46, SRZ ;  /* 0x00000000002e7805 */ /* 0x000fe2000001ff00 */
[----:B------:R-:W-:Y:S01]  /*00b0*/  CS2R R48, SRZ ;  /* 0x0000000000307805 */ /* 0x000fe2000001ff00 */
[----:B------:R-:W-:Y:S01]  /*00c0*/  CS2R R50, SRZ ;  /* 0x0000000000327805 */ /* 0x000fe2000001ff00 */
[----:B------:R-:W-:Y:S01]  /*00d0*/  LEA.HI R3, R3, R0, RZ, 0x6 ;  /* 0x0000000003037211 */ /* 0x000fe200078f30ff */
[----:B------:R-:W-:Y:S01]  /*00e0*/  CS2R R52, SRZ ;  /* 0x0000000000347805 */ /* 0x000fe2000001ff00 */
[----:B------:R-:W-:Y:S01]  /*00f0*/  CS2R R54, SRZ ;  /* 0x0000000000367805 */ /* 0x000fe2000001ff00 */
[----:B------:R-:W-:-:S02]  /*0100*/  UMOV UR6, URZ ;  /* 0x0000003f00067c82 */ /* 0x000fc40008000000 */
[----:B------:R-:W-:Y:S02]  /*0110*/  UMOV UR7, URZ ;  /* 0x0000003f00077c82 */ /* 0x000fe40008000000 */
[----:B------:R-:W-:Y:S02]  /*0120*/  UMOV UR8, 0x20000 ;  /* 0x0002000000087882 */ /* 0x000fe40000000000 */
[----:B------:R-:W-:Y:S01]  /*0130*/  UPLOP3.LUT UP0, UPT, UPT, UPT, UPT, 0x80, 0x0 ;  /* 0x000000000000789c */ /* 0x000fe20003f0f070 */
[----:B-1----:R-:W-:Y:S02]  /*0140*/  SHF.R.S32.HI R2, RZ, 0x1f, R11 ;  /* 0x0000001fff027819 */ /* 0x002fe4000001140b */
[----:B------:R-:W-:Y:S02]  /*0150*/  ISETP.GE.AND P1, PT, R11, RZ, PT ;  /* 0x000000ff0b00720c */ /* 0x000fe40003f26270 */
[----:B------:R-:W-:-:S04]  /*0160*/  LEA.HI R6, R2, R11, RZ, 0x5 ;  /* 0x0000000b02067211 */ /* 0x000fc800078f28ff */
[----:B------:R-:W-:Y:S02]  /*0170*/  SHF.R.S32.HI R2, RZ, 0x5, R6 ;  /* 0x00000005ff027819 */ /* 0x000fe40000011406 */
[----:B------:R-:W-:Y:S02]  /*0180*/  LOP3.LUT R6, R6, 0xffffffe0, RZ, 0xc0, !PT ;  /* 0xffffffe006067812 */ /* 0x000fe400078ec0ff */
[----:B------:R-:W-:Y:S02]  /*0190*/  SHF.L.U32 R0, R2, 0x3, RZ ;  /* 0x0000000302007819 */ /* 0x000fe400000006ff */
[----:B------:R-:W-:Y:S02]  /*01a0*/  IABS R2, c[0x0][0x180] ;  /* 0x0000600000027a13 */ /* 0x000fe40000000000 */
[----:B------:R-:W-:Y:S02]  /*01b0*/  LEA.HI.SX32 R3, R3, -R0, 0x1a ;  /* 0x8000000003037211 */ /* 0x000fe400078fd2ff */
[----:B------:R-:W-:-:S02]  /*01c0*/  IADD3 R6, -R6, R11, RZ ;  /* 0x0000000b06067210 */ /* 0x000fc40007ffe1ff */
[----:B------:R-:W-:-:S04]  /*01d0*/  IMNMX R3, R3, 0x8, PT ;  /* 0x0000000803037817 */ /* 0x000fc80003800200 */
[-C--:B------:R-:W-:Y:S02]  /*01e0*/  IABS R13, R3.reuse ;  /* 0x00000003000d7213 */ /* 0x080fe40000000000 */
[----:B------:R-:W-:Y:S02]  /*01f0*/  IABS R10, R3 ;  /* 0x00000003000a7213 */ /* 0x000fe40000000000 */
[----:B------:R-:W1:Y:S08]  /*0200*/  I2F.RP R7, R13 ;  /* 0x0000000d00077306 */ /* 0x000e700000209400 */
[----:B-1----:R-:W1:Y:S02]  /*0210*/  MUFU.RCP R7, R7 ;  /* 0x0000000700077308 */ /* 0x002e640000001000 */
[----:B-1----:R-:W-:-:S06]  /*0220*/  IADD3 R4, R7, 0xffffffe, RZ ;  /* 0x0ffffffe07047810 */ /* 0x002fcc0007ffe0ff */
[----:B------:R-:W1:Y:S08]  /*0230*/  I2F.RP R7, R2 ;  /* 0x0000000200077306 */ /* 0x000e700000209400 */
[----:B------:R3:W4:Y:S08]  /*0240*/  F2I.FTZ.U32.TRUNC.NTZ R5, R4 ;  /* 0x0000000400057305 */ /* 0x000730000021f000 */
[----:B-1----:R-:W1:Y:S01]  /*0250*/  MUFU.RCP R7, R7 ;  /* 0x0000000700077308 */ /* 0x002e620000001000 */
[----:B---3--:R-:W-:-:S02]  /*0260*/  MOV R4, RZ ;  /* 0x000000ff00047202 */ /* 0x008fc40000000f00 */
[----:B----4-:R-:W-:-:S05]  /*0270*/  IADD3 R8, RZ, -R5, RZ ;  /* 0x80000005ff087210 */ /* 0x010fca0007ffe0ff */
[----:B------:R-:W-:Y:S01]  /*0280*/  IMAD R9, R8, R13, RZ ;  /* 0x0000000d08097224 */ /* 0x000fe200078e02ff */
[----:B------:R-:W-:-:S03]  /*0290*/  IABS R8, R11 ;  /* 0x0000000b00087213 */ /* 0x000fc60000000000 */
[----:B------:R-:W-:Y:S01]  /*02a0*/  IMAD.HI.U32 R5, R5, R9, R4 ;  /* 0x0000000905057227 */ /* 0x000fe200078e0004 */
[----:B------:R-:W-:Y:S02]  /*02b0*/  IADD3 R9, RZ, -R10, RZ ;  /* 0x8000000aff097210 */ /* 0x000fe40007ffe0ff */
[----:B------:R-:W-:Y:S02]  /*02c0*/  IABS R10, R6 ;  /* 0x00000006000a7213 */ /* 0x000fe40000000000 */
[----:B------:R-:W-:Y:S01]  /*02d0*/  LOP3.LUT R6, R6, R3, RZ, 0x3c, !PT ;  /* 0x0000000306067212 */ /* 0x000fe200078e3cff */
[----:B------:R-:W-:-:S03]  /*02e0*/  IMAD.HI.U32 R4, R5, R8, RZ ;  /* 0x0000000805047227 */ /* 0x000fc600078e00ff */
[----:B------:R-:W-:Y:S01]  /*02f0*/  ISETP.GE.AND P3, PT, R6, RZ, PT ;  /* 0x000000ff0600720c */ /* 0x000fe20003f66270 */
[-C--:B------:R-:W-:Y:S02]  /*0300*/  IMAD R4, R4, R9.reuse, R8 ;  /* 0x0000000904047224 */ /* 0x080fe400078e0208 */
[----:B------:R-:W-:Y:S01]  /*0310*/  IMAD.HI.U32 R8, R5, R10, RZ ;  /* 0x0000000a05087227 */ /* 0x000fe200078e00ff */
[----:B-1----:R-:W-:Y:S02]  /*0320*/  IADD3 R5, R7, 0xffffffe, RZ ;  /* 0x0ffffffe07057810 */ /* 0x002fe40007ffe0ff */
[C---:B------:R-:W-:Y:S01]  /*0330*/  ISETP.GT.U32.AND P0, PT, R13.reuse, R4, PT ;  /* 0x000000040d00720c */ /* 0x040fe20003f04070 */
[----:B------:R-:W-:Y:S01]  /*0340*/  IMAD R9, R8, R9, R10 ;  /* 0x0000000908097224 */ /* 0x000fe200078e020a */
[----:B------:R-:W-:Y:S02]  /*0350*/  LOP3.LUT R7, RZ, R3, RZ, 0x33, !PT ;  /* 0x00000003ff077212 */ /* 0x000fe400078e33ff */
[----:B------:R-:W1:Y:S02]  /*0360*/  F2I.FTZ.U32.TRUNC.NTZ R5, R5 ;  /* 0x0000000500057305 */ /* 0x000e64000021f000 */
[----:B------:R-:W-:-:S07]  /*0370*/  ISETP.GT.U32.AND P2, PT, R13, R9, PT ;  /* 0x000000090d00720c */ /* 0x000fce0003f44070 */
[----:B------:R-:W-:-:S04]  /*0380*/  @!P0 IADD3 R4, R4, -R13, RZ ;  /* 0x8000000d04048210 */ /* 0x000fc80007ffe0ff */
[----:B------:R-:W-:Y:S02]  /*0390*/  ISETP.GT.U32.AND P0, PT, R13, R4, PT ;  /* 0x000000040d00720c */ /* 0x000fe40003f04070 */
[----:B------:R-:W-:Y:S02]  /*03a0*/  @!P2 IADD3 R9, R9, -R13, RZ ;  /* 0x8000000d0909a210 */ /* 0x000fe40007ffe0ff */
[----:B-1----:R-:W-:Y:S02]  /*03b0*/  IADD3 R11, RZ, -R5, RZ ;  /* 0x80000005ff0b7210 */ /* 0x002fe40007ffe0ff */
[----:B------:R-:W-:-:S07]  /*03c0*/  @!P2 IADD3 R8, R8, 0x1, RZ ;  /* 0x000000010808a810 */ /* 0x000fce0007ffe0ff */
[-C--:B------:R-:W-:Y:S02]  /*03d0*/  @!P0 IADD3 R4, R4, -R13.reuse, RZ ;  /* 0x8000000d04048210 */ /* 0x080fe40007ffe0ff */
[----:B------:R-:W-:Y:S02]  /*03e0*/  ISETP.NE.AND P0, PT, R3, RZ, PT ;  /* 0x000000ff0300720c */ /* 0x000fe40003f05270 */
[----:B------:R-:W-:Y:S02]  /*03f0*/  @!P1 IADD3 R4, -R4, RZ, RZ ;  /* 0x000000ff04049210 */ /* 0x000fe40007ffe1ff */
[----:B------:R-:W-:Y:S01]  /*0400*/  ISETP.GE.U32.AND P1, PT, R9, R13, PT ;  /* 0x0000000d0900720c */ /* 0x000fe20003f26070 */
[----:B------:R-:W-:Y:S01]  /*0410*/  IMAD R9, R11, R2, RZ ;  /* 0x000000020b097224 */ /* 0x000fe200078e02ff */
[----:B------:R-:W-:Y:S02]  /*0420*/  SEL R3, R7, R4, !P0 ;  /* 0x0000000407037207 */ /* 0x000fe40004000000 */
[----:B--2---:R-:W-:-:S02]  /*0430*/  SHF.R.U32.HI R4, RZ, 0x5, R15 ;  /* 0x00000005ff047819 */ /* 0x004fc4000001160f */
[----:B------:R-:W-:Y:S02]  /*0440*/  IADD3 R14, R0, R3, RZ ;  /* 0x00000003000e7210 */ /* 0x000fe40007ffe0ff */
[----:B------:R-:W-:Y:S02]  /*0450*/  SGXT.U32 R3, R4, 0x2 ;  /* 0x000000020403781a */ /* 0x000fe40000000000 */
[----:B------:R-:W-:Y:S02]  /*0460*/  SHF.L.U32 R14, R14, 0x6, RZ ;  /* 0x000000060e0e7819 */ /* 0x000fe400000006ff */
[----:B------:R-:W-:Y:S02]  /*0470*/  MOV R4, RZ ;  /* 0x000000ff00047202 */ /* 0x000fe40000000f00 */
[C---:B------:R-:W-:Y:S02]  /*0480*/  LOP3.LUT R10, R14.reuse, R3, RZ, 0xfc, !PT ;  /* 0x000000030e0a7212 */ /* 0x040fe400078efcff */
[----:B------:R-:W-:Y:S01]  /*0490*/  LOP3.LUT R12, R14, 0x4, R3, 0xfe, !PT ;  /* 0x000000040e0c7812 */ /* 0x000fe200078efe03 */
[----:B------:R-:W-:Y:S01]  /*04a0*/  IMAD.HI.U32 R4, R5, R9, R4 ;  /* 0x0000000905047227 */ /* 0x000fe200078e0004 */
[----:B------:R-:W-:-:S02]  /*04b0*/  IABS R9, R10 ;  /* 0x0000000a00097213 */ /* 0x000fc40000000000 */
[----:B------:R-:W-:Y:S02]  /*04c0*/  IABS R11, R12 ;  /* 0x0000000c000b7213 */ /* 0x000fe40000000000 */
[----:B------:R-:W-:Y:S01]  /*04d0*/  @P1 IADD3 R8, R8, 0x1, RZ ;  /* 0x0000000108081810 */ /* 0x000fe20007ffe0ff */
[----:B------:R-:W-:Y:S01]  /*04e0*/  IMAD.HI.U32 R0, R4, R9, RZ ;  /* 0x0000000904007227 */ /* 0x000fe200078e00ff */
[----:B------:R-:W-:Y:S02]  /*04f0*/  LOP3.LUT R17, R14, 0x8, R3, 0xfe, !PT ;  /* 0x000000080e117812 */ /* 0x000fe400078efe03 */
[----:B------:R-:W-:Y:S01]  /*0500*/  @!P3 IADD3 R8, -R8, RZ, RZ ;  /* 0x000000ff0808b210 */ /* 0x000fe20007ffe1ff */
[----:B------:R-:W-:Y:S01]  /*0510*/  IMAD.HI.U32 R5, R4, R11, RZ ;  /* 0x0000000b04057227 */ /* 0x000fe200078e00ff */
[----:B------:R-:W-:Y:S02]  /*0520*/  IADD3 R0, -R0, RZ, RZ ;  /* 0x000000ff00007210 */ /* 0x000fe40007ffe1ff */
[----:B------:R-:W-:-:S02]  /*0530*/  SEL R16, R7, R8, !P0 ;  /* 0x0000000807107207 */ /* 0x000fc40004000000 */
[----:B------:R-:W-:Y:S01]  /*0540*/  IADD3 R7, -R5, RZ, RZ ;  /* 0x000000ff05077210 */ /* 0x000fe20007ffe1ff */
[----:B------:R-:W-:Y:S01]  /*0550*/  IMAD R5, R2, R0, R9 ;  /* 0x0000000002057224 */ /* 0x000fe200078e0209 */
[----:B------:R-:W-:Y:S02]  /*0560*/  LOP3.LUT R0, R14, 0xc, R3, 0xfe, !PT ;  /* 0x0000000c0e007812 */ /* 0x000fe400078efe03 */
[----:B------:R-:W-:Y:S01]  /*0570*/  IABS R13, R17 ;  /* 0x00000011000d7213 */ /* 0x000fe20000000000 */
[C---:B------:R-:W-:Y:S01]  /*0580*/  IMAD R7, R2.reuse, R7, R11 ;  /* 0x0000000702077224 */ /* 0x040fe200078e020b */
[----:B------:R-:W-:Y:S02]  /*0590*/  ISETP.GT.U32.AND P4, PT, R2, R5, PT ;  /* 0x000000050200720c */ /* 0x000fe40003f84070 */
[----:B------:R-:W-:Y:S01]  /*05a0*/  IABS R11, R0 ;  /* 0x00000000000b7213 */ /* 0x000fe20000000000 */
[----:B------:R-:W-:Y:S01]  /*05b0*/  IMAD.HI.U32 R6, R4, R13, RZ ;  /* 0x0000000d04067227 */ /* 0x000fe200078e00ff */
[----:B------:R-:W-:-:S02]  /*05c0*/  ISETP.GT.U32.AND P5, PT, R2, R7, PT ;  /* 0x000000070200720c */ /* 0x000fc40003fa4070 */
[----:B------:R-:W-:Y:S01]  /*05d0*/  ISETP.GE.AND P0, PT, R0, RZ, PT ;  /* 0x000000ff0000720c */ /* 0x000fe20003f06270 */
[----:B------:R-:W-:Y:S01]  /*05e0*/  IMAD.HI.U32 R0, R4, R11, RZ ;  /* 0x0000000b04007227 */ /* 0x000fe200078e00ff */
[----:B------:R-:W-:Y:S02]  /*05f0*/  ISETP.GE.AND P3, PT, R12, RZ, PT ;  /* 0x000000ff0c00720c */ /* 0x000fe40003f66270 */
[----:B------:R-:W-:Y:S02]  /*0600*/  LOP3.LUT R22, R14, 0x18, R3, 0xfe, !PT ;  /* 0x000000180e167812 */ /* 0x000fe400078efe03 */
[----:B------:R-:W-:Y:S02]  /*0610*/  IADD3 R12, -R0, RZ, RZ ;  /* 0x000000ff000c7210 */ /* 0x000fe40007ffe1ff */
[----:B------:R-:W-:Y:S02]  /*0620*/  @!P4 IADD3 R5, R5, -R2, RZ ;  /* 0x800000020505c210 */ /* 0x000fe40007ffe0ff */
[----:B------:R-:W-:Y:S01]  /*0630*/  IADD3 R6, -R6, RZ, RZ ;  /* 0x000000ff06067210 */ /* 0x000fe20007ffe1ff */
[----:B------:R-:W-:Y:S01]  /*0640*/  IMAD R11, R2, R12, R11 ;  /* 0x0000000c020b7224 */ /* 0x000fe200078e020b */
[----:B------:R-:W-:-:S02]  /*0650*/  @!P5 IADD3 R7, R7, -R2, RZ ;  /* 0x800000020707d210 */ /* 0x000fc40007ffe0ff */
[C---:B------:R-:W-:Y:S01]  /*0660*/  ISETP.GT.U32.AND P5, PT, R2.reuse, R5, PT ;  /* 0x000000050200720c */ /* 0x040fe20003fa4070 */
[----:B------:R-:W-:Y:S01]  /*0670*/  IMAD R9, R2, R6, R13 ;  /* 0x0000000602097224 */ /* 0x000fe200078e020d */
[--C-:B------:R-:W-:Y:S02]  /*0680*/  LOP3.LUT R18, R14, 0x10, R3.reuse, 0xfe, !PT ;  /* 0x000000100e127812 */ /* 0x100fe400078efe03 */
[----:B------:R-:W-:Y:S02]  /*0690*/  IABS R19, R22 ;  /* 0x0000001600137213 */ /* 0x000fe40000000000 */
[----:B------:R-:W-:Y:S02]  /*06a0*/  IABS R13, R18 ;  /* 0x00000012000d7213 */ /* 0x000fe40000000000 */
[----:B------:R-:W-:Y:S01]  /*06b0*/  ISETP.GE.AND P2, PT, R10, RZ, PT ;  /* 0x000000ff0a00720c */ /* 0x000fe20003f46270 */
[----:B------:R-:W-:Y:S01]  /*06c0*/  IMAD.HI.U32 R10, R4, R19, RZ ;  /* 0x00000013040a7227 */ /* 0x000fe200078e00ff */
[----:B------:R-:W-:-:S02]  /*06d0*/  LOP3.LUT R24, R14, 0x1c, R3, 0xfe, !PT ;  /* 0x0000001c0e187812 */ /* 0x000fc400078efe03 */
[----:B------:R-:W-:Y:S01]  /*06e0*/  ISETP.GT.U32.AND P6, PT, R2, R7, PT ;  /* 0x000000070200720c */ /* 0x000fe20003fc4070 */
[----:B------:R-:W-:Y:S01]  /*06f0*/  IMAD.HI.U32 R6, R4, R13, RZ ;  /* 0x0000000d04067227 */ /* 0x000fe200078e00ff */
[----:B------:R-:W-:Y:S02]  /*0700*/  @!P5 IADD3 R5, R5, -R2, RZ ;  /* 0x800000020505d210 */ /* 0x000fe40007ffe0ff */
[----:B------:R-:W-:Y:S02]  /*0710*/  ISETP.GT.U32.AND P5, PT, R2, R11, PT ;  /* 0x0000000b0200720c */ /* 0x000fe40003fa4070 */
[----:B------:R-:W-:Y:S02]  /*0720*/  IADD3 R10, -R10, RZ, RZ ;  /* 0x000000ff0a0a7210 */ /* 0x000fe40007ffe1ff */
[----:B------:R-:W-:Y:S02]  /*0730*/  IABS R21, R24 ;  /* 0x0000001800157213 */ /* 0x000fe40000000000 */
[----:B------:R-:W-:Y:S01]  /*0740*/  IADD3 R6, -R6, RZ, RZ ;  /* 0x000000ff06067210 */ /* 0x000fe20007ffe1ff */
[----:B------:R-:W-:Y:S01]  /*0750*/  IMAD R19, R2, R10, R19 ;  /* 0x0000000a02137224 */ /* 0x000fe200078e0213 */
[----:B------:R-:W-:Y:S01]  /*0760*/  LOP3.LUT R10, R14, 0x20, R3, 0xfe, !PT ;  /* 0x000000200e0a7812 */ /* 0x000fe200078efe03 */
[----:B------:R-:W-:Y:S01]  /*0770*/  IMAD.HI.U32 R0, R4, R21, RZ ;  /* 0x0000001504007227 */ /* 0x000fe200078e00ff */
[----:B------:R-:W-:-:S02]  /*0780*/  ISETP.GT.U32.AND P4, PT, R2, R9, PT ;  /* 0x000000090200720c */ /* 0x000fc40003f84070 */
[----:B------:R-:W-:Y:S01]  /*0790*/  IABS R23, R10 ;  /* 0x0000000a00177213 */ /* 0x000fe20000000000 */
[C---:B------:R-:W-:Y:S01]  /*07a0*/  IMAD R13, R2.reuse, R6, R13 ;  /* 0x00000006020d7224 */ /* 0x040fe200078e020d */
[-C--:B------:R-:W-:Y:S02]  /*07b0*/  @!P5 IADD3 R11, R11, -R2.reuse, RZ ;  /* 0x800000020b0bd210 */ /* 0x080fe40007ffe0ff */
[----:B------:R-:W-:Y:S02]  /*07c0*/  ISETP.GT.U32.AND P5, PT, R2, R19, PT ;  /* 0x000000130200720c */ /* 0x000fe40003fa4070 */
[----:B------:R-:W-:Y:S02]  /*07d0*/  IADD3 R0, -R0, RZ, RZ ;  /* 0x000000ff00007210 */ /* 0x000fe40007ffe1ff */
[----:B------:R-:W-:Y:S02]  /*07e0*/  @!P6 IADD3 R7, R7, -R2, RZ ;  /* 0x800000020707e210 */ /* 0x000fe40007ffe0ff */
[----:B------:R-:W-:Y:S01]  /*07f0*/  LOP3.LUT R20, R14, 0x14, R3, 0xfe, !PT ;  /* 0x000000140e147812 */ /* 0x000fe200078efe03 */
[C---:B------:R-:W-:Y:S01]  /*0800*/  IMAD R21, R2.reuse, R0, R21 ;  /* 0x0000000002157224 */ /* 0x040fe200078e0215 */
[----:B------:R-:W-:Y:S01]  /*0810*/  ISETP.GT.U32.AND P6, PT, R2, R13, PT ;  /* 0x0000000d0200720c */ /* 0x000fe20003fc4070 */
[----:B------:R-:W-:Y:S01]  /*0820*/  IMAD.HI.U32 R0, R4, R23, RZ ;  /* 0x0000001704007227 */ /* 0x000fe200078e00ff */
[----:B------:R-:W-:-:S02]  /*0830*/  ISETP.GE.AND P1, PT, R17, RZ, PT ;  /* 0x000000ff1100720c */ /* 0x000fc40003f26270 */
[----:B------:R-:W-:Y:S02]  /*0840*/  IABS R17, R20 ;  /* 0x0000001400117213 */ /* 0x000fe40000000000 */
[C-C-:B------:R-:W-:Y:S02]  /*0850*/  LOP3.LUT R26, R14.reuse, 0x28, R3.reuse, 0xfe, !PT ;  /* 0x000000280e1a7812 */ /* 0x140fe400078efe03 */
[----:B------:R-:W-:Y:S01]  /*0860*/  LOP3.LUT R12, R14, 0x24, R3, 0xfe, !PT ;  /* 0x000000240e0c7812 */ /* 0x000fe200078efe03 */
[----:B------:R-:W-:Y:S01]  /*0870*/  IMAD.HI.U32 R8, R4, R17, RZ ;  /* 0x0000001104087227 */ /* 0x000fe200078e00ff */
[----:B------:R-:W-:Y:S02]  /*0880*/  IABS R27, R26 ;  /* 0x0000001a001b7213 */ /* 0x000fe40000000000 */
[----:B------:R-:W-:Y:S02]  /*0890*/  IADD3 R0, -R0, RZ, RZ ;  /* 0x000000ff00007210 */ /* 0x000fe40007ffe1ff */
[----:B------:R-:W-:Y:S01]  /*08a0*/  IABS R25, R12 ;  /* 0x0000000c00197213 */ /* 0x000fe20000000000 */
[----:B------:R-:W-:Y:S01]  /*08b0*/  IMAD.HI.U32 R6, R4, R27, RZ ;  /* 0x0000001b04067227 */ /* 0x000fe200078e00ff */
[----:B------:R-:W-:-:S02]  /*08c0*/  @!P4 IADD3 R9, R9, -R2, RZ ;  /* 0x800000020909c210 */ /* 0x000fc40007ffe0ff */
[----:B------:R-:W-:Y:S01]  /*08d0*/  @!P5 IADD3 R19, R19, -R2, RZ ;  /* 0x800000021313d210 */ /* 0x000fe20007ffe0ff */
[C---:B------:R-:W-:Y:S01]  /*08e0*/  IMAD R23, R2.reuse, R0, R23 ;  /* 0x0000000002177224 */ /* 0x040fe200078e0217 */
[----:B------:R-:W-:Y:S01]  /*08f0*/  ISETP.GT.U32.AND P5, PT, R2, R11, PT ;  /* 0x0000000b0200720c */ /* 0x000fe20003fa4070 */
[----:B------:R-:W-:Y:S01]  /*0900*/  IMAD.HI.U32 R0, R4, R25, RZ ;  /* 0x0000001904007227 */ /* 0x000fe200078e00ff */
[----:B------:R-:W-:Y:S02]  /*0910*/  LOP3.LUT R28, R14, 0x2c, R3, 0xfe, !PT ;  /* 0x0000002c0e1c7812 */ /* 0x000fe400078efe03 */
[----:B------:R-:W-:Y:S02]  /*0920*/  @!P6 IADD3 R13, R13, -R2, RZ ;  /* 0x800000020d0de210 */ /* 0x000fe40007ffe0ff */
[----:B------:R-:W-:Y:S02]  /*0930*/  IADD3 R8, -R8, RZ, RZ ;  /* 0x000000ff08087210 */ /* 0x000fe40007ffe1ff */
[----:B------:R-:W-:-:S02]  /*0940*/  ISETP.GT.U32.AND P6, PT, R2, R9, PT ;  /* 0x000000090200720c */ /* 0x000fc40003fc4070 */
[----:B------:R-:W-:Y:S01]  /*0950*/  LOP3.LUT R30, R14, 0x30, R3, 0xfe, !PT ;  /* 0x000000300e1e7812 */ /* 0x000fe200078efe03 */
[----:B------:R-:W-:Y:S01]  /*0960*/  IMAD R17, R2, R8, R17 ;  /* 0x0000000802117224 */ /* 0x000fe200078e0211 */
[----:B------:R-:W-:Y:S02]  /*0970*/  IABS R29, R28 ;  /* 0x0000001c001d7213 */ /* 0x000fe40000000000 */
[----:B------:R-:W-:Y:S02]  /*0980*/  IADD3 R6, -R6, RZ, RZ ;  /* 0x000000ff06067210 */ /* 0x000fe40007ffe1ff */
[----:B------:R-:W-:Y:S02]  /*0990*/  IABS R31, R30 ;  /* 0x0000001e001f7213 */ /* 0x000fe40000000000 */
[----:B------:R-:W-:Y:S01]  /*09a0*/  IADD3 R8, -R0, RZ, RZ ;  /* 0x000000ff00087210 */ /* 0x000fe20007ffe1ff */
[----:B------:R-:W-:Y:S01]  /*09b0*/  IMAD.HI.U32 R0, R4, R29, RZ ;  /* 0x0000001d04007227 */ /* 0x000fe200078e00ff */
[----:B------:R-:W-:-:S02]  /*09c0*/  @!P3 IADD3 R7, -R7, RZ, RZ ;  /* 0x000000ff0707b210 */ /* 0x000fc40007ffe1ff */
[C---:B------:R-:W-:Y:S01]  /*09d0*/  ISETP.GT.U32.AND P3, PT, R2.reuse, R19, PT ;  /* 0x000000130200720c */ /* 0x040fe20003f64070 */
[----:B------:R-:W-:Y:S01]  /*09e0*/  IMAD R27, R2, R6, R27 ;  /* 0x00000006021b7224 */ /* 0x000fe200078e021b */
[----:B------:R-:W-:Y:S01]  /*09f0*/  @!P5 IADD3 R11, R11, -R2, RZ ;  /* 0x800000020b0bd210 */ /* 0x000fe20007ffe0ff */
[----:B------:R-:W-:Y:S01]  /*0a00*/  IMAD.HI.U32 R6, R4, R31, RZ ;  /* 0x0000001f04067227 */ /* 0x000fe200078e00ff */
[----:B------:R-:W-:Y:S02]  /*0a10*/  ISETP.GT.U32.AND P5, PT, R2, R23, PT ;  /* 0x000000170200720c */ /* 0x000fe40003fa4070 */
[----:B------:R-:W-:Y:S01]  /*0a20*/  IADD3 R0, -R0, RZ, RZ ;  /* 0x000000ff00007210 */ /* 0x000fe20007ffe1ff */
[C---:B------:R-:W-:Y:S01]  /*0a30*/  IMAD R25, R2.reuse, R8, R25 ;  /* 0x0000000802197224 */ /* 0x040fe200078e0219 */
[----:B------:R-:W-:Y:S02]  /*0a40*/  @!P6 IADD3 R9, R9, -R2, RZ ;  /* 0x800000020909e210 */ /* 0x000fe40007ffe0ff */
[C---:B------:R-:W-:Y:S01]  /*0a50*/  ISETP.GT.U32.AND P6, PT, R2.reuse, R13, PT ;  /* 0x0000000d0200720c */ /* 0x040fe20003fc4070 */
[----:B------:R-:W-:Y:S01]  /*0a60*/  IMAD R29, R2, R0, R29 ;  /* 0x00000000021d7224 */ /* 0x000fe200078e021d */
[----:B------:R-:W-:-:S02]  /*0a70*/  IADD3 R6, -R6, RZ, RZ ;  /* 0x000000ff06067210 */ /* 0x000fc40007ffe1ff */
[----:B------:R-:W-:Y:S02]  /*0a80*/  LOP3.LUT R8, R14, 0x34, R3, 0xfe, !PT ;  /* 0x000000340e087812 */ /* 0x000fe400078efe03 */
[C---:B------:R-:W-:Y:S01]  /*0a90*/  ISETP.GT.U32.AND P4, PT, R2.reuse, R17, PT ;  /* 0x000000110200720c */ /* 0x040fe20003f84070 */
[C---:B------:R-:W-:Y:S01]  /*0aa0*/  IMAD R31, R2.reuse, R6, R31 ;  /* 0x00000006021f7224 */ /* 0x040fe200078e021f */
[----:B------:R-:W-:Y:S02]  /*0ab0*/  @!P3 IADD3 R19, R19, -R2, RZ ;  /* 0x800000021313b210 */ /* 0x000fe40007ffe0ff */
[----:B------:R-:W-:Y:S02]  /*0ac0*/  IABS R33, R8 ;  /* 0x0000000800217213 */ /* 0x000fe40000000000 */
[----:B------:R-:W-:Y:S02]  /*0ad0*/  ISETP.GT.U32.AND P3, PT, R2, R29, PT ;  /* 0x0000001d0200720c */ /* 0x000fe40003f64070 */
[----:B------:R-:W-:Y:S01]  /*0ae0*/  @!P5 IADD3 R23, R23, -R2, RZ ;  /* 0x800000021717d210 */ /* 0x000fe20007ffe0ff */
[----:B------:R-:W-:Y:S01]  /*0af0*/  IMAD.HI.U32 R0, R4, R33, RZ ;  /* 0x0000002104007227 */ /* 0x000fe200078e00ff */
[----:B------:R-:W-:-:S02]  /*0b00*/  ISETP.GT.U32.AND P5, PT, R2, R31, PT ;  /* 0x0000001f0200720c */ /* 0x000fc40003fa4070 */
[----:B------:R-:W-:Y:S02]  /*0b10*/  @!P6 IADD3 R13, R13, -R2, RZ ;  /* 0x800000020d0de210 */ /* 0x000fe40007ffe0ff */
[----:B------:R-:W-:Y:S02]  /*0b20*/  ISETP.GT.U32.AND P6, PT, R2, R25, PT ;  /* 0x000000190200720c */ /* 0x000fe40003fc4070 */
[----:B------:R-:W-:Y:S02]  /*0b30*/  LOP3.LUT R6, R14, 0x38, R3, 0xfe, !PT ;  /* 0x000000380e067812 */ /* 0x000fe400078efe03 */
[----:B------:R-:W-:Y:S02]  /*0b40*/  IADD3 R0, -R0, RZ, RZ ;  /* 0x000000ff00007210 */ /* 0x000fe40007ffe1ff */
[----:B------:R-:W-:Y:S02]  /*0b50*/  IABS R35, R6 ;  /* 0x0000000600237213 */ /* 0x000fe40000000000 */
[----:B------:R-:W-:Y:S01]  /*0b60*/  @!P4 IADD3 R17, R17, -R2, RZ ;  /* 0x800000021111c210 */ /* 0x000fe20007ffe0ff */
[----:B------:R-:W-:Y:S01]  /*0b70*/  IMAD R33, R2, R0, R33 ;  /* 0x0000000002217224 */ /* 0x000fe200078e0221 */
[----:B------:R-:W-:Y:S01]  /*0b80*/  @!P3 IADD3 R29, R29, -R2, RZ ;  /* 0x800000021d1db210 */ /* 0x000fe20007ffe0ff */
[----:B------:R-:W-:Y:S01]  /*0b90*/  IMAD.HI.U32 R0, R4, R35, RZ ;  /* 0x0000002304007227 */ /* 0x000fe200078e00ff */
[----:B------:R-:W-:-:S02]  /*0ba0*/  @!P2 IADD3 R5, -R5, RZ, RZ ;  /* 0x000000ff0505a210 */ /* 0x000fc40007ffe1ff */
[C---:B------:R-:W-:Y:S02]  /*0bb0*/  ISETP.GT.U32.AND P2, PT, R2.reuse, R17, PT ;  /* 0x000000110200720c */ /* 0x040fe40003f44070 */
[-C--:B------:R-:W-:Y:S02]  /*0bc0*/  @!P5 IADD3 R31, R31, -R2.reuse, RZ ;  /* 0x800000021f1fd210 */ /* 0x080fe40007ffe0ff */
[----:B------:R-:W-:Y:S02]  /*0bd0*/  ISETP.GT.U32.AND P5, PT, R2, R29, PT ;  /* 0x0000001d0200720c */ /* 0x000fe40003fa4070 */
[----:B------:R-:W-:Y:S02]  /*0be0*/  @!P6 IADD3 R25, R25, -R2, RZ ;  /* 0x800000021919e210 */ /* 0x000fe40007ffe0ff */
[----:B------:R-:W-:Y:S02]  /*0bf0*/  ISETP.GE.AND P6, PT, R20, RZ, PT ;  /* 0x000000ff1400720c */ /* 0x000fe40003fc6270 */
[----:B------:R-:W-:-:S02]  /*0c00*/  IADD3 R0, -R0, RZ, RZ ;  /* 0x000000ff00007210 */ /* 0x000fc40007ffe1ff */
[C---:B------:R-:W-:Y:S02]  /*0c10*/  ISETP.GT.U32.AND P4, PT, R2.reuse, R21, PT ;  /* 0x000000150200720c */ /* 0x040fe40003f84070 */
[----:B------:R-:W-:Y:S01]  /*0c20*/  @!P2 IADD3 R17, R17, -R2, RZ ;  /* 0x800000021111a210 */ /* 0x000fe20007ffe0ff */
[C---:B------:R-:W-:Y:S01]  /*0c30*/  IMAD R35, R2.reuse, R0, R35 ;  /* 0x0000000002237224 */ /* 0x040fe200078e0223 */
[----:B------:R-:W-:Y:S02]  /*0c40*/  @!P1 IADD3 R9, -R9, RZ, RZ ;  /* 0x000000ff09099210 */ /* 0x000fe40007ffe1ff */
[C---:B------:R-:W-:Y:S02]  /*0c50*/  ISETP.GT.U32.AND P1, PT, R2.reuse, R23, PT ;  /* 0x000000170200720c */ /* 0x040fe40003f24070 */
[----:B------:R-:W-:Y:S02]  /*0c60*/  @!P5 IADD3 R29, R29, -R2, RZ ;  /* 0x800000021d1dd210 */ /* 0x000fe40007ffe0ff */
[----:B------:R-:W-:-:S02]  /*0c70*/  ISETP.GT.U32.AND P5, PT, R2, R35, PT ;  /* 0x000000230200720c */ /* 0x000fc40003fa4070 */
[----:B------:R-:W-:Y:S02]  /*0c80*/  @!P6 IADD3 R17, -R17, RZ, RZ ;  /* 0x000000ff1111e210 */ /* 0x000fe40007ffe1ff */
[----:B------:R-:W-:Y:S02]  /*0c90*/  ISETP.GE.AND P6, PT, R10, RZ, PT ;  /* 0x000000ff0a00720c */ /* 0x000fe40003fc6270 */
[----:B------:R-:W-:Y:S02]  /*0ca0*/  @!P4 IADD3 R21, R21, -R2, RZ ;  /* 0x800000021515c210 */ /* 0x000fe40007ffe0ff */
[----:B------:R-:W-:Y:S02]  /*0cb0*/  LOP3.LUT R10, R14, 0x3c, R3, 0xfe, !PT ;  /* 0x0000003c0e0a7812 */ /* 0x000fe400078efe03 */
[C---:B------:R-:W-:Y:S02]  /*0cc0*/  ISETP.GT.U32.AND P4, PT, R2.reuse, R21, PT ;  /* 0x000000150200720c */ /* 0x040fe40003f84070 */
[----:B------:R-:W-:-:S02]  /*0cd0*/  ISETP.GT.U32.AND P2, PT, R2, R27, PT ;  /* 0x0000001b0200720c */ /* 0x000fc40003f44070 */
[----:B------:R-:W-:Y:S02]  /*0ce0*/  IABS R37, R10 ;  /* 0x0000000a00257213 */ /* 0x000fe40000000000 */
[-C--:B------:R-:W-:Y:S02]  /*0cf0*/  @!P1 IADD3 R23, R23, -R2.reuse, RZ ;  /* 0x8000000217179210 */ /* 0x080fe40007ffe0ff */
[----:B------:R-:W-:Y:S01]  /*0d00*/  @!P5 IADD3 R35, R35, -R2, RZ ;  /* 0x800000022323d210 */ /* 0x000fe20007ffe0ff */
[----:B------:R-:W-:Y:S01]  /*0d10*/  IMAD.HI.U32 R4, R4, R37, RZ ;  /* 0x0000002504047227 */ /* 0x000fe200078e00ff */
[C---:B------:R-:W-:Y:S02]  /*0d20*/  ISETP.GT.U32.AND P1, PT, R2.reuse, R33, PT ;  /* 0x000000210200720c */ /* 0x040fe40003f24070 */
[----:B------:R-:W-:Y:S02]  /*0d30*/  @!P6 IADD3 R23, -R23, RZ, RZ ;  /* 0x000000ff1717e210 */ /* 0x000fe40007ffe1ff */
[----:B------:R-:W-:-:S02]  /*0d40*/  ISETP.GT.U32.AND P6, PT, R2, R35, PT ;  /* 0x000000230200720c */ /* 0x000fc40003fc4070 */
[----:B------:R-:W-:Y:S02]  /*0d50*/  @!P0 IADD3 R11, -R11, RZ, RZ ;  /* 0x000000ff0b0b8210 */ /* 0x000fe40007ffe1ff */
[----:B------:R-:W-:Y:S02]  /*0d60*/  ISETP.GT.U32.AND P0, PT, R2, R25, PT ;  /* 0x000000190200720c */ /* 0x000fe40003f04070 */
[----:B------:R-:W-:Y:S02]  /*0d70*/  IADD3 R4, -R4, RZ, RZ ;  /* 0x000000ff04047210 */ /* 0x000fe40007ffe1ff */
[-C--:B------:R-:W-:Y:S02]  /*0d80*/  @!P4 IADD3 R21, R21, -R2.reuse, RZ ;  /* 0x800000021515c210 */ /* 0x080fe40007ffe0ff */
[----:B------:R-:W-:Y:S01]  /*0d90*/  @!P2 IADD3 R27, R27, -R2, RZ ;  /* 0x800000021b1ba210 */ /* 0x000fe20007ffe0ff */
[----:B------:R-:W-:Y:S01]  /*0da0*/  IMAD R37, R2, R4, R37 ;  /* 0x0000000402257224 */ /* 0x000fe200078e0225 */
[----:B------:R-:W-:-:S02]  /*0db0*/  ISETP.GE.AND P4, PT, R18, RZ, PT ;  /* 0x000000ff1200720c */ /* 0x000fc40003f86270 */
[----:B------:R-:W-:Y:S02]  /*0dc0*/  ISETP.GE.AND P2, PT, R22, RZ, PT ;  /* 0x000000ff1600720c */ /* 0x000fe40003f46270 */
[-C--:B------:R-:W-:Y:S02]  /*0dd0*/  @!P1 IADD3 R33, R33, -R2.reuse, RZ ;  /* 0x8000000221219210 */ /* 0x080fe40007ffe0ff */
[-C--:B------:R-:W-:Y:S02]  /*0de0*/  @!P6 IADD3 R35, R35, -R2.reuse, RZ ;  /* 0x800000022323e210 */ /* 0x080fe40007ffe0ff */
[----:B------:R-:W-:Y:S02]  /*0df0*/  ISETP.GT.U32.AND P6, PT, R2, R37, PT ;  /* 0x000000250200720c */ /* 0x000fe40003fc4070 */
[----:B------:R-:W-:Y:S02]  /*0e00*/  @!P0 IADD3 R25, R25, -R2, RZ ;  /* 0x8000000219198210 */ /* 0x000fe40007ffe0ff */
[----:B------:R-:W-:-:S02]  /*0e10*/  ISETP.GE.AND P0, PT, R12, RZ, PT ;  /* 0x000000ff0c00720c */ /* 0x000fc40003f06270 */
[----:B------:R-:W-:Y:S02]  /*0e20*/  ISETP.GT.U32.AND P1, PT, R2, R33, PT ;  /* 0x000000210200720c */ /* 0x000fe40003f24070 */
[----:B------:R-:W-:Y:S02]  /*0e30*/  @!P4 IADD3 R13, -R13, RZ, RZ ;  /* 0x000000ff0d0dc210 */ /* 0x000fe40007ffe1ff */
[----:B------:R-:W-:Y:S02]  /*0e40*/  @!P2 IADD3 R19, -R19, RZ, RZ ;  /* 0x000000ff1313a210 */ /* 0x000fe40007ffe1ff */
[----:B------:R-:W-:Y:S02]  /*0e50*/  ISETP.GE.AND P3, PT, R24, RZ, PT ;  /* 0x000000ff1800720c */ /* 0x000fe40003f66270 */
[C---:B------:R-:W-:Y:S02]  /*0e60*/  ISETP.GT.U32.AND P4, PT, R2.reuse, R27, PT ;  /* 0x0000001b0200720c */ /* 0x040fe40003f84070 */
[----:B------:R-:W-:-:S02]  /*0e70*/  ISETP.GT.U32.AND P2, PT, R2, R31, PT ;  /* 0x0000001f0200720c */ /* 0x000fc40003f44070 */
[----:B------:R-:W-:Y:S02]  /*0e80*/  SHF.L.U32 R0, R16, 0x5, RZ ;  /* 0x0000000510007819 */ /* 0x000fe400000006ff */
[----:B------:R-:W-:Y:S02]  /*0e90*/  SHF.R.S32.HI R16, RZ, 0x1a, R16 ;  /* 0x0000001aff107819 */ /* 0x000fe40000011410 */
[----:B------:R-:W-:Y:S02]  /*0ea0*/  LOP3.LUT R39, R0, R3, RZ, 0xfc, !PT ;  /* 0x0000000300277212 */ /* 0x000fe400078efcff */
[----:B------:R-:W-:Y:S02]  /*0eb0*/  SGXT R4, R16, 0x1 ;  /* 0x000000011004781a */ /* 0x000fe40000000200 */
[C-C-:B------:R-:W-:Y:S02]  /*0ec0*/  LOP3.LUT R41, R0.reuse, 0x4, R3.reuse, 0xfe, !PT ;  /* 0x0000000400297812 */ /* 0x140fe400078efe03 */
[----:B------:R-:W-:-:S02]  /*0ed0*/  LOP3.LUT R43, R0, 0x8, R3, 0xfe, !PT ;  /* 0x00000008002b7812 */ /* 0x000fc400078efe03 */
[-C--:B------:R-:W-:Y:S02]  /*0ee0*/  @!P6 IADD3 R37, R37, -R2.reuse, RZ ;  /* 0x800000022525e210 */ /* 0x080fe40007ffe0ff */
[----:B------:R-:W-:Y:S02]  /*0ef0*/  LOP3.LUT R45, R0, 0xc, R3, 0xfe, !PT ;  /* 0x0000000c002d7812 */ /* 0x000fe400078efe03 */
[----:B------:R-:W-:Y:S02]  /*0f00*/  @!P0 IADD3 R25, -R25, RZ, RZ ;  /* 0x000000ff19198210 */ /* 0x000fe40007ffe1ff */
[----:B------:R-:W-:Y:S02]  /*0f10*/  @!P1 IADD3 R33, R33, -R2, RZ ;  /* 0x8000000221219210 */ /* 0x000fe40007ffe0ff */
[----:B------:R-:W-:Y:S02]  /*0f20*/  ISETP.GE.AND P5, PT, R8, RZ, PT ;  /* 0x000000ff0800720c */ /* 0x000fe40003fa6270 */
[----:B------:R-:W-:-:S02]  /*0f30*/  ISETP.GE.AND P0, PT, R6, RZ, PT ;  /* 0x000000ff0600720c */ /* 0x000fc40003f06270 */
[----:B------:R-:W-:Y:S02]  /*0f40*/  ISETP.GE.AND P1, PT, R10, RZ, PT ;  /* 0x000000ff0a00720c */ /* 0x000fe40003f26270 */
[C---:B------:R-:W-:Y:S02]  /*0f50*/  LEA.HI R6, R4.reuse, R39, RZ, 0x7 ;  /* 0x0000002704067211 */ /* 0x040fe400078f38ff */
[C---:B------:R-:W-:Y:S02]  /*0f60*/  LEA.HI R8, R4.reuse, R41, RZ, 0x7 ;  /* 0x0000002904087211 */ /* 0x040fe400078f38ff */
[----:B------:R-:W-:Y:S02]  /*0f70*/  LEA.HI R10, R4, R43, RZ, 0x7 ;  /* 0x0000002b040a7211 */ /* 0x000fe400078f38ff */
[----:B------:R-:W-:Y:S02]  /*0f80*/  ISETP.GT.U32.AND P6, PT, R2, R37, PT ;  /* 0x000000250200720c */ /* 0x000fe40003fc4070 */
[----:B------:R-:W-:-:S02]  /*0f90*/  LEA.HI R12, R4, R45, RZ, 0x7 ;  /* 0x0000002d040c7211 */ /* 0x000fc400078f38ff */
[-C--:B------:R-:W-:Y:S02]  /*0fa0*/  @!P4 IADD3 R27, R27, -R2.reuse, RZ ;  /* 0x800000021b1bc210 */ /* 0x080fe40007ffe0ff */
[----:B------:R-:W-:Y:S02]  /*0fb0*/  @!P2 IADD3 R31, R31, -R2, RZ ;  /* 0x800000021f1fa210 */ /* 0x000fe40007ffe0ff */
[----:B------:R-:W-:Y:S02]  /*0fc0*/  @!P3 IADD3 R21, -R21, RZ, RZ ;  /* 0x000000ff1515b210 */ /* 0x000fe40007ffe1ff */
[----:B------:R-:W-:Y:S02]  /*0fd0*/  ISETP.GE.AND P4, PT, R26, RZ, PT ;  /* 0x000000ff1a00720c */ /* 0x000fe40003f86270 */
[----:B------:R-:W-:Y:S02]  /*0fe0*/  ISETP.GE.AND P2, PT, R28, RZ, PT ;  /* 0x000000ff1c00720c */ /* 0x000fe40003f46270 */
[----:B------:R-:W-:-:S02]  /*0ff0*/  ISETP.GE.AND P3, PT, R30, RZ, PT ;  /* 0x000000ff1e00720c */ /* 0x000fc40003f66270 */
[----:B------:R-:W-:Y:S02]  /*1000*/  LOP3.LUT R6, R6, 0xffffff80, RZ, 0xc0, !PT ;  /* 0xffffff8006067812 */ /* 0x000fe400078ec0ff */
[----:B------:R-:W-:Y:S02]  /*1010*/  LOP3.LUT R8, R8, 0xffffff80, RZ, 0xc0, !PT ;  /* 0xffffff8008087812 */ /* 0x000fe400078ec0ff */
[----:B------:R-:W-:Y:S02]  /*1020*/  LOP3.LUT R10, R10, 0xffffff80, RZ, 0xc0, !PT ;  /* 0xffffff800a0a7812 */ /* 0x000fe400078ec0ff */
[----:B------:R-:W-:Y:S02]  /*1030*/  LOP3.LUT R12, R12, 0xffffff80, RZ, 0xc0, !PT ;  /* 0xffffff800c0c7812 */ /* 0x000fe400078ec0ff */
[----:B------:R-:W-:Y:S02]  /*1040*/  IADD3 R20, R39, -R6, RZ ;  /* 0x8000000627147210 */ /* 0x000fe40007ffe0ff */
[----:B------:R-:W-:-:S02]  /*1050*/  IADD3 R22, R41, -R8, RZ ;  /* 0x8000000829167210 */ /* 0x000fc40007ffe0ff */
[----:B------:R-:W-:Y:S02]  /*1060*/  IADD3 R26, R43, -R10, RZ ;  /* 0x8000000a2b1a7210 */ /* 0x000fe40007ffe0ff */
[----:B------:R-:W-:Y:S02]  /*1070*/  IADD3 R28, R45, -R12, RZ ;  /* 0x8000000c2d1c7210 */ /* 0x000fe40007ffe0ff */
[C-C-:B------:R-:W-:Y:S02]  /*1080*/  LOP3.LUT R39, R0.reuse, 0x10, R3.reuse, 0xfe, !PT ;  /* 0x0000001000277812 */ /* 0x140fe400078efe03 */
[C-C-:B------:R-:W-:Y:S02]  /*1090*/  LOP3.LUT R41, R0.reuse, 0x14, R3.reuse, 0xfe, !PT ;  /* 0x0000001400297812 */ /* 0x140fe400078efe03 */
[C-C-:B------:R-:W-:Y:S02]  /*10a0*/  LOP3.LUT R43, R0.reuse, 0x18, R3.reuse, 0xfe, !PT ;  /* 0x00000018002b7812 */ /* 0x140fe400078efe03 */
[----:B------:R-:W-:-:S02]  /*10b0*/  LOP3.LUT R45, R0, 0x1c, R3, 0xfe, !PT ;  /* 0x0000001c002d7812 */ /* 0x000fc400078efe03 */
[C---:B------:R-:W-:Y:S02]  /*10c0*/  LEA.HI R6, R4.reuse, R39, RZ, 0x7 ;  /* 0x0000002704067211 */ /* 0x040fe400078f38ff */
[C---:B------:R-:W-:Y:S02]  /*10d0*/  LEA.HI R8, R4.reuse, R41, RZ, 0x7 ;  /* 0x0000002904087211 */ /* 0x040fe400078f38ff */
[C---:B------:R-:W-:Y:S02]  /*10e0*/  LEA.HI R10, R4.reuse, R43, RZ, 0x7 ;  /* 0x0000002b040a7211 */ /* 0x040fe400078f38ff */
[----:B------:R-:W-:Y:S02]  /*10f0*/  @!P6 IADD3 R37, R37, -R2, RZ ;  /* 0x800000022525e210 */ /* 0x000fe40007ffe0ff */
[----:B------:R-:W-:Y:S02]  /*1100*/  LEA.HI R4, R4, R45, RZ, 0x7 ;  /* 0x0000002d04047211 */ /* 0x000fe400078f38ff */
[----:B------:R-:W-:-:S02]  /*1110*/  ISETP.NE.AND P6, PT, RZ, c[0x0][0x180], PT ;  /* 0x00006000ff007a0c */ /* 0x000fc40003fc5270 */
[----:B------:R-:W-:Y:S02]  /*1120*/  LOP3.LUT R2, RZ, c[0x0][0x180], RZ, 0x33, !PT ;  /* 0x00006000ff027a12 */ /* 0x000fe400078e33ff */
[----:B------:R-:W-:Y:S02]  /*1130*/  SHF.L.U32 R24, R15, 0x2, RZ ;  /* 0x000000020f187819 */ /* 0x000fe400000006ff */
[----:B------:R-:W-:Y:S02]  /*1140*/  @!P4 IADD3 R27, -R27, RZ, RZ ;  /* 0x000000ff1b1bc210 */ /* 0x000fe40007ffe1ff */
[----:B------:R-:W-:Y:S02]  /*1150*/  @!P2 IADD3 R29, -R29, RZ, RZ ;  /* 0x000000ff1d1da210 */ /* 0x000fe40007ffe1ff */
[----:B------:R-:W-:Y:S02]  /*1160*/  @!P3 IADD3 R31, -R31, RZ, RZ ;  /* 0x000000ff1f1fb210 */ /* 0x000fe40007ffe1ff */
[----:B------:R-:W-:-:S02]  /*1170*/  @!P5 IADD3 R33, -R33, RZ, RZ ;  /* 0x000000ff2121d210 */ /* 0x000fc40007ffe1ff */
[----:B------:R-:W-:Y:S02]  /*1180*/  @!P0 IADD3 R35, -R35, RZ, RZ ;  /* 0x000000ff23238210 */ /* 0x000fe40007ffe1ff */
[----:B------:R-:W-:Y:S02]  /*1190*/  @!P1 IADD3 R37, -R37, RZ, RZ ;  /* 0x000000ff25259210 */ /* 0x000fe40007ffe1ff */
[----:B------:R-:W-:Y:S02]  /*11a0*/  LOP3.LUT R4, R4, 0xffffff80, RZ, 0xc0, !PT ;  /* 0xffffff8004047812 */ /* 0x000fe400078ec0ff */
[----:B------:R-:W-:Y:S02]  /*11b0*/  SEL R110, R2, R19, !P6 ;  /* 0x00000013026e7207 */ /* 0x000fe40007000000 */
[----:B------:R-:W-:Y:S02]  /*11c0*/  LOP3.LUT R6, R6, 0xffffff80, RZ, 0xc0, !PT ;  /* 0xffffff8006067812 */ /* 0x000fe400078ec0ff */
[----:B------:R-:W-:-:S02]  /*11d0*/  LOP3.LUT R8, R8, 0xffffff80, RZ, 0xc0, !PT ;  /* 0xffffff8008087812 */ /* 0x000fc400078ec0ff */
[----:B------:R-:W-:Y:S02]  /*11e0*/  LOP3.LUT R10, R10, 0xffffff80, RZ, 0xc0, !PT ;  /* 0xffffff800a0a7812 */ /* 0x000fe400078ec0ff */
[----:B------:R-:W-:Y:S02]  /*11f0*/  SEL R122, R2, R5, !P6 ;  /* 0x00000005027a7207 */ /* 0x000fe40007000000 */
[----:B------:R-:W-:Y:S02]  /*1200*/  LOP3.LUT R19, R24, 0x7c, RZ, 0xc0, !PT ;  /* 0x0000007c18137812 */ /* 0x000fe400078ec0ff */
[C---:B------:R-:W-:Y:S02]  /*1210*/  SEL R120, R2.reuse, R7, !P6 ;  /* 0x0000000702787207 */ /* 0x040fe40007000000 */
[----:B------:R-:W-:Y:S01]  /*1220*/  SEL R118, R2, R9, !P6 ;  /* 0x0000000902767207 */ /* 0x000fe20007000000 */
[--C-:B------:R-:W-:Y:S01]  /*1230*/  IMAD R122, R122, 0x9c, R19.reuse ;  /* 0x0000009c7a7a7824 */ /* 0x100fe200078e0213 */
[----:B------:R-:W-:Y:S01]  /*1240*/  SEL R116, R2, R11, !P6 ;  /* 0x0000000b02747207 */ /* 0x000fe20007000000 */
[--C-:B------:R-:W-:Y:S01]  /*1250*/  IMAD R120, R120, 0x9c, R19.reuse ;  /* 0x0000009c78787824 */ /* 0x100fe200078e0213 */
[----:B------:R-:W-:Y:S01]  /*1260*/  SEL R114, R2, R13, !P6 ;  /* 0x0000000d02727207 */ /* 0x000fe20007000000 */
[--C-:B------:R-:W-:Y:S01]  /*1270*/  IMAD R118, R118, 0x9c, R19.reuse ;  /* 0x0000009c76767824 */ /* 0x100fe200078e0213 */
[----:B------:R-:W-:Y:S01]  /*1280*/  SEL R112, R2, R17, !P6 ;  /* 0x0000001102707207 */ /* 0x000fe20007000000 */
[--C-:B------:R-:W-:Y:S01]  /*1290*/  IMAD R116, R116, 0x9c, R19.reuse ;  /* 0x0000009c74747824 */ /* 0x100fe200078e0213 */
[----:B------:R-:W-:Y:S01]  /*12a0*/  SEL R108, R2, R21, !P6 ;  /* 0x00000015026c7207 */ /* 0x000fe20007000000 */
[----:B------:R-:W-:Y:S01]  /*12b0*/  IMAD R114, R114, 0x9c, R19 ;  /* 0x0000009c72727824 */ /* 0x000fe200078e0213 */
[----:B------:R-:W-:Y:S01]  /*12c0*/  SEL R106, R2, R23, !P6 ;  /* 0x00000017026a7207 */ /* 0x000fe20007000000 */
[----:B------:R-:W-:Y:S01]  /*12d0*/  IMAD.WIDE R122, R122, R93, c[0x0][0x168] ;  /* 0x00005a007a7a7625 */ /* 0x000fe200078e025d */
[----:B------:R-:W-:-:S02]  /*12e0*/  SEL R104, R2, R25, !P6 ;  /* 0x0000001902687207 */ /* 0x000fc40007000000 */
        /* <DEDUP_REMOVED lines=12> */
[----:B------:R-:W-:Y:S01]  /*13b0*/  IADD3 R36, R45, -R4, RZ ;  /* 0x800000042d247210 */ /* 0x000fe20007ffe0ff */
[--C-:B------:R-:W-:Y:S01]  /*13c0*/  IMAD R108, R108, 0x9c, R19.reuse ;  /* 0x0000009c6c6c7824 */ /* 0x100fe200078e0213 */
[C---:B------:R-:W-:Y:S01]  /*13d0*/  LOP3.LUT R2, R3.reuse, 0x4, RZ, 0xfc, !PT ;  /* 0x0000000403027812 */ /* 0x040fe200078efcff */
[--C-:B------:R-:W-:Y:S01]  /*13e0*/  IMAD R106, R106, 0x9c, R19.reuse ;  /* 0x0000009c6a6a7824 */ /* 0x100fe200078e0213 */
[----:B------:R-:W-:Y:S01]  /*13f0*/  LOP3.LUT R4, R3, 0x8, RZ, 0xfc, !PT ;  /* 0x0000000803047812 */ /* 0x000fe200078efcff */
[--C-:B------:R-:W-:Y:S01]  /*1400*/  IMAD R36, R36, 0x9c, R19.reuse ;  /* 0x0000009c24247824 */ /* 0x100fe200078e0213 */
[----:B------:R-:W-:Y:S01]  /*1410*/  IADD3 R30, R39, -R6, RZ ;  /* 0x80000006271e7210 */ /* 0x000fe20007ffe0ff */
[--C-:B------:R-:W-:Y:S01]  /*1420*/  IMAD R104, R104, 0x9c, R19.reuse ;  /* 0x0000009c68687824 */ /* 0x100fe200078e0213 */
[----:B------:R-:W-:Y:S01]  /*1430*/  IADD3 R32, R41, -R8, RZ ;  /* 0x8000000829207210 */ /* 0x000fe20007ffe0ff */
[--C-:B------:R-:W-:Y:S01]  /*1440*/  IMAD R102, R102, 0x9c, R19.reuse ;  /* 0x0000009c66667824 */ /* 0x100fe200078e0213 */
[----:B------:R-:W-:Y:S01]  /*1450*/  IADD3 R34, R43, -R10, RZ ;  /* 0x8000000a2b227210 */ /* 0x000fe20007ffe0ff */
[--C-:B------:R-:W-:Y:S01]  /*1460*/  IMAD R30, R30, 0x9c, R19.reuse ;  /* 0x0000009c1e1e7824 */ /* 0x100fe200078e0213 */
[C---:B------:R-:W-:Y:S01]  /*1470*/  LOP3.LUT R5, R3.reuse, 0xc, RZ, 0xfc, !PT ;  /* 0x0000000c03057812 */ /* 0x040fe200078efcff */
        /* <DEDUP_REMOVED lines=11> */
[----:B------:R-:W-:Y:S01]  /*1530*/  LOP3.LUT R11, R3, 0x24, RZ, 0xfc, !PT ;  /* 0x00000024030b7812 */ /* 0x000fe200078efcff */
[----:B------:R-:W-:Y:S01]  /*1540*/  IMAD R37, R37, 0x9c, R19 ;  /* 0x0000009c25257824 */ /* 0x000fe200078e0213 */
[C---:B------:R-:W-:Y:S01]  /*1550*/  LOP3.LUT R12, R3.reuse, 0x28, RZ, 0xfc, !PT ;  /* 0x00000028030c7812 */ /* 0x040fe200078efcff */
[-C--:B------:R-:W-:Y:S01]  /*1560*/  IMAD.WIDE R120, R120, R93.reuse, c[0x0][0x168] ;  /* 0x00005a0078787625 */ /* 0x080fe200078e025d */
[C---:B------:R-:W-:Y:S01]  /*1570*/  LOP3.LUT R13, R3.reuse, 0x2c, RZ, 0xfc, !PT ;  /* 0x0000002c030d7812 */ /* 0x040fe200078efcff */
[----:B------:R-:W-:Y:S01]  /*1580*/  CS2R R44, SRZ ;  /* 0x00000000002c7805 */ /* 0x000fe2000001ff00 */
[C---:B------:R-:W-:Y:S01]  /*1590*/  LOP3.LUT R16, R3.reuse, 0x30, RZ, 0xfc, !PT ;  /* 0x0000003003107812 */ /* 0x040fe200078efcff */
[----:B------:R-:W-:Y:S01]  /*15a0*/  IMAD.WIDE R118, R118, R93, c[0x0][0x168] ;  /* 0x00005a0076767625 */ /* 0x000fe200078e025d */
[----:B------:R-:W-:-:S02]  /*15b0*/  LOP3.LUT R17, R3, 0x34, RZ, 0xfc, !PT ;  /* 0x0000003403117812 */ /* 0x000fc400078efcff */
[C---:B------:R-:W-:Y:S01]  /*15c0*/  LEA R73, R3.reuse, R19, 0x7 ;  /* 0x0000001303497211 */ /* 0x040fe200078e38ff */
[-C--:B------:R-:W-:Y:S01]  /*15d0*/  IMAD.WIDE R116, R116, R93.reuse, c[0x0][0x168] ;  /* 0x00005a0074747625 */ /* 0x080fe200078e025d */
[C---:B------:R-:W-:Y:S02]  /*15e0*/  LOP3.LUT R18, R3.reuse, 0x38, RZ, 0xfc, !PT ;  /* 0x0000003803127812 */ /* 0x040fe400078efcff */
[----:B------:R-:W-:Y:S01]  /*15f0*/  LOP3.LUT R3, R3, 0x3c, RZ, 0xfc, !PT ;  /* 0x0000003c03037812 */ /* 0x000fe200078efcff */
[----:B------:R-:W-:Y:S01]  /*1600*/  IMAD.WIDE R114, R114, R93, c[0x0][0x168] ;  /* 0x00005a0072727625 */ /* 0x000fe200078e025d */
[-C--:B------:R-:W-:Y:S02]  /*1610*/  LEA R2, R2, R19.reuse, 0x7 ;  /* 0x0000001302027211 */ /* 0x080fe400078e38ff */
[----:B------:R-:W-:Y:S01]  /*1620*/  LEA R4, R4, R19, 0x7 ;  /* 0x0000001304047211 */ /* 0x000fe200078e38ff */
[----:B------:R-:W-:Y:S01]  /*1630*/  IMAD.WIDE R112, R112, R93, c[0x0][0x168] ;  /* 0x00005a0070707625 */ /* 0x000fe200078e025d */
[----:B------:R-:W-:-:S02]  /*1640*/  LEA R5, R5, R19, 0x7 ;  /* 0x0000001305057211 */ /* 0x000fc400078e38ff */
[----:B------:R-:W-:Y:S01]  /*1650*/  LEA R6, R6, R19, 0x7 ;  /* 0x0000001306067211 */ /* 0x000fe200078e38ff */
[-C--:B------:R-:W-:Y:S01]  /*1660*/  IMAD.WIDE R110, R110, R93.reuse, c[0x0][0x168] ;  /* 0x00005a006e6e7625 */ /* 0x080fe200078e025d */
[----:B------:R-:W-:Y:S02]  /*1670*/  SHF.L.U32 R73, R73, 0x2, RZ ;  /* 0x0000000249497819 */ /* 0x000fe400000006ff */
[----:B------:R-:W-:Y:S01]  /*1680*/  ISETP.GE.U32.AND P0, PT, R19, 0x1c, PT ;  /* 0x0000001c1300780c */ /* 0x000fe20003f06070 */
[----:B------:R-:W-:Y:S01]  /*1690*/  IMAD.WIDE R108, R108, R93, c[0x0][0x168] ;  /* 0x00005a006c6c7625 */ /* 0x000fe200078e025d */
[-C--:B------:R-:W-:Y:S01]  /*16a0*/  LEA R7, R7, R19.reuse, 0x7 ;  /* 0x0000001307077211 */ /* 0x080fe200078e38ff */
[----:B------:R1:W-:Y:S01]  /*16b0*/  LDGSTS.E.BYPASS.128 [R73], [R122.64] ;  /* 0x000000007a497fae */ /* 0x0003e2000b901c44 */
[----:B------:R-:W-:Y:S01]  /*16c0*/  LEA R8, R8, R19, 0x7 ;  /* 0x0000001308087211 */ /* 0x000fe200078e38ff */
[----:B------:R-:W-:Y:S01]  /*16d0*/  IMAD.WIDE R106, R106, R93, c[0x0][0x168] ;  /* 0x00005a006a6a7625 */ /* 0x000fe200078e025d */
[----:B------:R-:W-:-:S02]  /*16e0*/  LEA R9, R9, R19, 0x7 ;  /* 0x0000001309097211 */ /* 0x000fc400078e38ff */
[----:B------:R-:W-:Y:S01]  /*16f0*/  LEA R10, R10, R19, 0x7 ;  /* 0x000000130a0a7211 */ /* 0x000fe200078e38ff */
[----:B------:R-:W-:Y:S01]  /*1700*/  IMAD.WIDE R104, R104, R93, c[0x0][0x168] ;  /* 0x00005a0068687625 */ /* 0x000fe200078e025d */
[-C--:B------:R-:W-:Y:S02]  /*1710*/  LEA R11, R11, R19.reuse, 0x7 ;  /* 0x000000130b0b7211 */ /* 0x080fe400078e38ff */
[----:B------:R-:W-:Y:S01]  /*1720*/  LEA R12, R12, R19, 0x7 ;  /* 0x000000130c0c7211 */ /* 0x000fe200078e38ff */
[----:B------:R-:W-:Y:S01]  /*1730*/  IMAD.WIDE R102, R102, R93, c[0x0][0x168] ;  /* 0x00005a0066667625 */ /* 0x000fe200078e025d */
[-C--:B------:R-:W-:Y:S02]  /*1740*/  LEA R13, R13, R19.reuse, 0x7 ;  /* 0x000000130d0d7211 */ /* 0x080fe400078e38ff */
[----:B------:R-:W-:Y:S01]  /*1750*/  LEA R16, R16, R19, 0x7 ;  /* 0x0000001310107211 */ /* 0x000fe200078e38ff */
[----:B------:R-:W-:Y:S01]  /*1760*/  IMAD.WIDE R100, R100, R93, c[0x0][0x168] ;  /* 0x00005a0064647625 */ /* 0x000fe200078e025d */
[----:B------:R-:W-:-:S02]  /*1770*/  LEA R17, R17, R19, 0x7 ;  /* 0x0000001311117211 */ /* 0x000fc400078e38ff */
[----:B------:R-:W-:Y:S01]  /*1780*/  LEA R21, R18, R19, 0x7 ;  /* 0x0000001312157211 */ /* 0x000fe200078e38ff */
[----:B------:R-:W-:Y:S01]  /*1790*/  IMAD.WIDE R98, R98, R93, c[0x0][0x168] ;  /* 0x00005a0062627625 */ /* 0x000fe200078e025d */
[----:B------:R-:W-:Y:S02]  /*17a0*/  LEA R23, R3, R19, 0x7 ;  /* 0x0000001303177211 */ /* 0x000fe400078e38ff */
[----:B------:R-:W-:Y:S01]  /*17b0*/  SHF.L.U32 R72, R2, 0x2, RZ ;  /* 0x0000000202487819 */ /* 0x000fe200000006ff */
[-C--:B------:R-:W-:Y:S01]  /*17c0*/  IMAD.WIDE R96, R96, R93.reuse, c[0x0][0x168] ;  /* 0x00005a0060607625 */ /* 0x080fe200078e025d */
[----:B------:R-:W-:Y:S02]  /*17d0*/  SHF.L.U32 R19, R4, 0x2, RZ ;  /* 0x0000000204137819 */ /* 0x000fe400000006ff */
[----:B------:R-:W-:Y:S01]  /*17e0*/  SHF.L.U32 R18, R5, 0x2, RZ ;  /* 0x0000000205127819 */ /* 0x000fe200000006ff */
[----:B------:R1:W-:Y:S01]  /*17f0*/  LDGSTS.E.BYPASS.128 [R72], [R120.64] ;  /* 0x0000000078487fae */ /* 0x0003e2000b901c44 */
[----:B------:R-:W-:Y:S01]  /*1800*/  SHF.L.U32 R2, R6, 0x2, RZ ;  /* 0x0000000206027819 */ /* 0x000fe200000006ff */
[-C--:B------:R-:W-:Y:S01]  /*1810*/  IMAD.WIDE R90, R20, R93.reuse, c[0x0][0x170] ;  /* 0x00005c00145a7625 */ /* 0x080fe200078e025d */
        /* <DEDUP_REMOVED lines=22> */
[----:B------:R-:W-:Y:S01]  /*1980*/  SHF.R.U32.HI R17, RZ, 0x3, R15 ;  /* 0x00000003ff117819 */ /* 0x000fe2000001160f */
[-C--:B------:R-:W-:Y:S01]  /*1990*/  IMAD.WIDE R78, R34, R93.reuse, c[0x0][0x170] ;  /* 0x00005c00224e7625 */ /* 0x080fe200078e025d */
[----:B------:R-:W-:Y:S01]  /*19a0*/  MOV R16, 0x3 ;  /* 0x0000000300107802 */ /* 0x000fe20000000f00 */
[----:B------:R1:W-:Y:S01]  /*19b0*/  LDGSTS.E.BYPASS.128 [R6], [R106.64] ;  /* 0x000000006a067fae */ /* 0x0003e2000b901c44 */
[----:B------:R-:W-:Y:S01]  /*19c0*/  SGXT.U32 R17, R17, 0x4 ;  /* 0x000000041111781a */ /* 0x000fe20000000000 */
[----:B------:R-:W-:Y:S01]  /*19d0*/  IMAD.WIDE R76, R36, R93, c[0x0][0x170] ;  /* 0x00005c00244c7625 */ /* 0x000fe200078e025d */
[----:B------:R-:W-:Y:S01]  /*19e0*/  CS2R R20, SRZ ;  /* 0x0000000000147805 */ /* 0x000fe2000001ff00 */
[----:B------:R1:W-:Y:S01]  /*19f0*/  LDGSTS.E.BYPASS.128 [R7], [R104.64] ;  /* 0x0000000068077fae */ /* 0x0003e2000b901c44 */
[----:B------:R-:W-:Y:S01]  /*1a00*/  LOP3.LUT R14, R14, R17, RZ, 0xfc, !PT ;  /* 0x000000110e0e7212 */ /* 0x000fe200078efcff */
[-C--:B------:R-:W-:Y:S01]  /*1a10*/  IMAD.WIDE R94, R94, R93.reuse, c[0x0][0x168] ;  /* 0x00005a005e5e7625 */ /* 0x080fe200078e025d */
[----:B------:R-:W-:Y:S01]  /*1a20*/  SHF.L.U32 R17, R15, 0x6, RZ ;  /* 0x000000060f117819 */ /* 0x000fe200000006ff */
[----:B------:R1:W-:Y:S01]  /*1a30*/  LDGSTS.E.BYPASS.128 [R8], [R102.64] ;  /* 0x0000000066087fae */ /* 0x0003e2000b901c44 */
[----:B------:R-:W-:Y:S01]  /*1a40*/  CS2R R22, SRZ ;  /* 0x0000000000167805 */ /* 0x000fe2000001ff00 */
[----:B------:R-:W-:Y:S01]  /*1a50*/  IMAD.WIDE R92, R37, R93, c[0x0][0x168] ;  /* 0x00005a00255c7625 */ /* 0x000fe200078e025d */
[----:B------:R-:W-:Y:S01]  /*1a60*/  LOP3.LUT R17, R17, 0x7e00, RZ, 0xc0, !PT ;  /* 0x00007e0011117812 */ /* 0x000fe200078ec0ff */
[----:B------:R1:W-:Y:S01]  /*1a70*/  LDGSTS.E.BYPASS.128 [R9], [R100.64] ;  /* 0x0000000064097fae */ /* 0x0003e2000b901c44 */
[----:B------:R-:W-:-:S03]  /*1a80*/  LOP3.LUT R15, R24, 0x1c, RZ, 0xc0, !PT ;  /* 0x0000001c180f7812 */ /* 0x000fc600078ec0ff */
[----:B------:R1:W-:Y:S04]  /*1a90*/  LDGSTS.E.BYPASS.128 [R10], [R98.64] ;  /* 0x00000000620a7fae */ /* 0x0003e8000b901c44 */
[----:B------:R1:W-:Y:S04]  /*1aa0*/  LDGSTS.E.BYPASS.128 [R11], [R96.64] ;  /* 0x00000000600b7fae */ /* 0x0003e8000b901c44 */
[----:B------:R1:W-:Y:S04]  /*1ab0*/  LDGSTS.E.BYPASS.128 [R12], [R94.64] ;  /* 0x000000005e0c7fae */ /* 0x0003e8000b901c44 */
[----:B------:R1:W-:Y:S04]  /*1ac0*/  LDGSTS.E.BYPASS.128 [R13], [R92.64] ;  /* 0x000000005c0d7fae */ /* 0x0003e8000b901c44 */
[----:B------:R-:W0:Y:S04]  /*1ad0*/  LDGDEPBAR ;  /* 0x00000000000079af */ /* 0x000e280000000000 */
[----:B------:R1:W-:Y:S04]  /*1ae0*/  LDGSTS.E.BYPASS.128 [R73+0x20000], [R90.64] ;  /* 0x200000005a497fae */ /* 0x0003e8000b901c44 */
[----:B------:R1:W-:Y:S04]  /*1af0*/  LDGSTS.E.BYPASS.128 [R72+0x20000], [R88.64] ;  /* 0x2000000058487fae */ /* 0x0003e8000b901c44 */
[----:B------:R1:W-:Y:S04]  /*1b00*/  LDGSTS.E.BYPASS.128 [R19+0x20000], [R86.64] ;  /* 0x2000000056137fae */ /* 0x0003e8000b901c44 */
[----:B------:R1:W-:Y:S04]  /*1b10*/  LDGSTS.E.BYPASS.128 [R18+0x20000], [R84.64] ;  /* 0x2000000054127fae */ /* 0x0003e8000b901c44 */
[----:B------:R1:W-:Y:S04]  /*1b20*/  LDGSTS.E.BYPASS.128 [R2+0x20000], [R82.64] ;  /* 0x2000000052027fae */ /* 0x0003e8000b901c44 */
[----:B------:R1:W-:Y:S04]  /*1b30*/  LDGSTS.E.BYPASS.128 [R3+0x20000], [R80.64] ;  /* 0x2000000050037fae */ /* 0x0003e8000b901c44 */
[----:B------:R1:W-:Y:S04]  /*1b40*/  LDGSTS.E.BYPASS.128 [R4+0x20000], [R78.64] ;  /* 0x200000004e047fae */ /* 0x0003e8000b901c44 */
[----:B------:R1:W-:Y:S04]  /*1b50*/  LDGSTS.E.BYPASS.128 [R5+0x20000], [R76.64] ;  /* 0x200000004c057fae */ /* 0x0003e8000b901c44 */
[----:B------:R-:W0:Y:S04]  /*1b60*/  LDGDEPBAR ;  /* 0x00000000000079af */ /* 0x000e280000000000 */
[----:B------:R-:W-:Y:S06]  /*1b70*/  BAR.SYNC 0x0 ;  /* 0x0000000000007b1d */ /* 0x000fec0000000000 */
[----:B------:R-:W-:Y:S01]  /*1b80*/  @!PT LDS RZ, [RZ] ;  /* 0x00000000fffff984 */ /* 0x000fe20000000800 */
[----:B------:R-:W-:Y:S01]  /*1b90*/  @!PT LDS RZ, [RZ] ;  /* 0x00000000fffff984 */ /* 0x000fe20000000800 */
[----:B------:R-:W-:Y:S01]  /*1ba0*/  @!PT LDS RZ, [RZ] ;  /* 0x00000000fffff984 */ /* 0x000fe20000000800 */
[----:B------:R1:W-:Y:S04]  /*1bb0*/  LDGSTS.E.BYPASS.128 [R73+0x8000], [R122.64+0x200], !P0 ;  /* 0x080002007a497fae */ /* 0x0003e8000c101c44 */
        /* <DEDUP_REMOVED lines=15> */
[----:B------:R-:W0:Y:S04]  /*1cb0*/  LDGDEPBAR ;  /* 0x00000000000079af */ /* 0x000e280000000000 */
        /* <DEDUP_REMOVED lines=9> */
[----:B------:R-:W-:Y:S06]  /*1d50*/  BAR.SYNC 0x0 ;  /* 0x0000000000007b1d */ /* 0x000fec0000000000 */
[----:B------:R-:W-:Y:S01]  /*1d60*/  @!PT LDS RZ, [RZ] ;  /* 0x00000000fffff984 */ /* 0x000fe20000000800 */
[----:B------:R-:W-:Y:S01]  /*1d70*/  @!PT LDS RZ, [RZ] ;  /* 0x00000000fffff984 */ /* 0x000fe20000000800 */
[----:B------:R-:W-:Y:S01]  /*1d80*/  @!PT LDS RZ, [RZ] ;  /* 0x00000000fffff984 */ /* 0x000fe20000000800 */
[----:B------:R1:W-:Y:S04]  /*1d90*/  LDGSTS.E.BYPASS.128 [R73+0x10000], [R122.64+0x400], !PT ;  /* 0x100004007a497fae */ /* 0x0003e8000f901c44 */
        /* <DEDUP_REMOVED lines=15> */
[----:B------:R-:W0:Y:S04]  /*1e90*/  LDGDEPBAR ;  /* 0x00000000000079af */ /* 0x000e280000000000 */
        /* <DEDUP_REMOVED lines=37> */
[----:B------:R1:W-:Y:S01]  /*20f0*/  LDGSTS.E.BYPASS.128 [R5+0x2c000], [R76.64+0x600], !PT ;  /* 0x2c0006004c057fae */ /* 0x0003e2000f901c44 */
[----:B------:R-:W-:-:S02]  /*2100*/  UMOV UR4, URZ ;  /* 0x0000003f00047c82 */ /* 0x000fc40008000000 */
[----:B------:R-:W-:Y:S01]  /*2110*/  UMOV UR5, URZ ;  /* 0x0000003f00057c82 */ /* 0x000fe20008000000 */
[----:B------:R-:W0:Y:S01]  /*2120*/  LDGDEPBAR ;  /* 0x00000000000079af */ /* 0x000e220000000000 */
[----:B------:R-:W-:-:S04]  /*2130*/  DEPBAR.LE SB0, 0x6 ;  /* 0x000081800000791a */ /* 0x000fc80000000000 */
[----:B-1----:R-:W-:Y:S06]  /*2140*/  BAR.SYNC 0x0 ;  /* 0x0000000000007b1d */ /* 0x002fec0000000000 */
.L_x_1:
[----:B------:R-:W-:Y:S01]  /*2150*/  LEA R74, R15, UR8, 0x9 ;  /* 0x000000080f4a7c11 */ /* 0x000fe2000f8e48ff */
[----:B------:R-:W-:Y:S01]  /*2160*/  LDS.128 R36, [R17.X4+UR4+0x200] ;  /* 0x0002000411247984 */ /* 0x000fe20008004c00 */
[----:B------:R-:W-:Y:S01]  /*2170*/  IADD3 R16, R16, 0x1, RZ ;  /* 0x0000000110107810 */ /* 0x000fe20007ffe0ff */
[----:B------:R-:W-:Y:S02]  /*2180*/  ULDC.64 UR10, c[0x0][0x118] ;  /* 0x00004600000a7ab9 */ /* 0x000fe40000000a00 */
[----:B------:R-:W1:Y:S01]  /*2190*/  LDS.128 R60, [R74] ;  /* 0x000000004a3c7984 */ /* 0x000e620000000c00 */
[C---:B------:R-:W-:Y:S01]  /*21a0*/  ISETP.GE.AND P0, PT, R16.reuse, 0x4, PT ;  /* 0x000000041000780c */ /* 0x040fe20003f06270 */
[----:B------:R-:W-:Y:S02]  /*21b0*/  UIADD3 UR5, UR5, 0x1, URZ ;  /* 0x0000000105057890 */ /* 0x000fe4000fffe03f */
[----:B------:R-:W2:Y:S01]  /*21c0*/  LDS.128 R32, [R17.X4+UR4+0x400] ;  /* 0x0004000411207984 */ /* 0x000ea20008004c00 */
[----:B------:R-:W-:Y:S01]  /*21d0*/  SEL R16, R16, RZ, !P0 ;  /* 0x000000ff10107207 */ /* 0x000fe20004000000 */
[----:B------:R-:W-:-:S02]  /*21e0*/  UISETP.GE.AND UP1, UPT, UR5, 0x4, UPT ;  /* 0x000000040500788c */ /* 0x000fc4000bf26270 */
[----:B------:R-:W3:Y:S02]  /*21f0*/  LDS.128 R28, [R17.X4+UR4+0x600] ;  /* 0x00060004111c7984 */ /* 0x000ee40008004c00 */
[----:B------:R-:W-:Y:S02]  /*2200*/  USEL UR5, UR5, URZ, !UP1 ;  /* 0x0000003f05057287 */ /* 0x000fe4000c800000 */
[----:B------:R-:W4:Y:S02]  /*2210*/  LDS.128 R40, [R17.X4+UR4] ;  /* 0x0000000411287984 */ /* 0x000f240008004c00 */
[----:B------:R-:W-:Y:S02]  /*2220*/  ULEA UR8, UR5, 0x20000, 0xe ;  /* 0x0002000005087891 */ /* 0x000fe4000f8e703f */
[----:B------:R-:W5:Y:S04]  /*2230*/  LDS.128 R64, [R74+0x200] ;  /* 0x000200004a407984 */ /* 0x000f680000000c00 */
[----:B------:R-:W5:Y:S04]  /*2240*/  LDS.128 R56, [R74+0x400] ;  /* 0x000400004a387984 */ /* 0x000f680000000c00 */
[----:B------:R-:W5:Y:S01]  /*2250*/  LDS.128 R24, [R74+0x600] ;  /* 0x000600004a187984 */ /* 0x000f620000000c00 */
[-C--:B-1----:R-:W-:Y:S01]  /*2260*/  FFMA R48, R36, R60.reuse, R48 ;  /* 0x0000003c24307223 */ /* 0x082fe20000000030 */
[----:B--2---:R-:W-:-:S03]  /*2270*/  FFMA R44, R32, R60, R44 ;  /* 0x0000003c202c7223 */ /* 0x004fc6000000002c */
[-C--:B------:R-:W-:Y:S01]  /*2280*/  FFMA R69, R37, R61.reuse, R48 ;  /* 0x0000003d25457223 */ /* 0x080fe20000000030 */
[-C--:B---3--:R-:W-:Y:S01]  /*2290*/  FFMA R20, R28, R60.reuse, R20 ;  /* 0x0000003c1c147223 */ /* 0x088fe20000000014 */
[-C--:B------:R-:W-:Y:S01]  /*22a0*/  FFMA R71, R33, R61.reuse, R44 ;  /* 0x0000003d21477223 */ /* 0x080fe2000000002c */
[----:B----4-:R-:W-:Y:S02]  /*22b0*/  FFMA R52, R40, R60, R52 ;  /* 0x0000003c28347223 */ /* 0x010fe40000000034 */
[-C--:B------:R-:W-:Y:S01]  /*22c0*/  FFMA R125, R29, R61.reuse, R20 ;  /* 0x0000003d1d7d7223 */ /* 0x080fe20000000014 */
[----:B------:R-:W-:Y:S01]  /*22d0*/  FFMA R60, R34, R62, R71 ;  /* 0x0000003e223c7223 */ /* 0x000fe20000000047 */
[-C--:B-----5:R-:W-:Y:S01]  /*22e0*/  FFMA R20, R40, R64.reuse, R53 ;  /* 0x0000004028147223 */ /* 0x0a0fe20000000035 */
[-C--:B------:R-:W-:Y:S01]  /*22f0*/  FFMA R44, R36, R64.reuse, R49 ;  /* 0x00000040242c7223 */ /* 0x080fe20000000031 */
[-C--:B------:R-:W-:Y:S01]  /*2300*/  FFMA R48, R32, R64.reuse, R45 ;  /* 0x0000004020307223 */ /* 0x080fe2000000002d */
[C---:B------:R-:W-:Y:S01]  /*2310*/  FFMA R75, R41.reuse, R61, R52 ;  /* 0x0000003d294b7223 */ /* 0x040fe20000000034 */
[----:B------:R-:W-:Y:S01]  /*2320*/  FFMA R64, R28, R64, R21 ;  /* 0x000000401c407223 */ /* 0x000fe20000000015 */
[-C--:B------:R-:W-:Y:S01]  /*2330*/  FFMA R21, R41, R65.reuse, R20 ;  /* 0x0000004129157223 */ /* 0x080fe20000000014 */
[-C--:B------:R-:W-:Y:S01]  /*2340*/  FFMA R45, R37, R65.reuse, R44 ;  /* 0x00000041252d7223 */ /* 0x080fe2000000002c */
[-C--:B------:R-:W-:Y:S01]  /*2350*/  FFMA R49, R33, R65.reuse, R48 ;  /* 0x0000004121317223 */ /* 0x080fe20000000030 */
[-C--:B------:R-:W-:Y:S01]  /*2360*/  FFMA R50, R36, R56.reuse, R50 ;  /* 0x0000003824327223 */ /* 0x080fe20000000032 */
[-C--:B------:R-:W-:Y:S01]  /*2370*/  FFMA R46, R32, R56.reuse, R46 ;  /* 0x00000038202e7223 */ /* 0x080fe2000000002e */
[-C--:B------:R-:W-:Y:S01]  /*2380*/  FFMA R54, R40, R56.reuse, R54 ;  /* 0x0000003828367223 */ /* 0x080fe20000000036 */
[----:B------:R-:W-:Y:S01]  /*2390*/  FFMA R22, R28, R56, R22 ;  /* 0x000000381c167223 */ /* 0x000fe20000000016 */
[-C--:B------:R-:W-:Y:S01]  /*23a0*/  FFMA R75, R42, R62.reuse, R75 ;  /* 0x0000003e2a4b7223 */ /* 0x080fe2000000004b */
[-C--:B------:R-:W-:Y:S01]  /*23b0*/  FFMA R61, R38, R62.reuse, R69 ;  /* 0x0000003e263d7223 */ /* 0x080fe20000000045 */
[----:B------:R-:W-:Y:S01]  /*23c0*/  FFMA R53, R29, R65, R64 ;  /* 0x000000411d357223 */ /* 0x000fe20000000040 */
[----:B------:R-:W-:Y:S01]  /*23d0*/  FFMA R62, R30, R62, R125 ;  /* 0x0000003e1e3e7223 */ /* 0x000fe2000000007d */
[-C--:B------:R-:W-:Y:S01]  /*23e0*/  FFMA R124, R42, R66.reuse, R21 ;  /* 0x000000422a7c7223 */ /* 0x080fe20000000015 */
[-C--:B------:R-:W-:Y:S01]  /*23f0*/  FFMA R65, R38, R66.reuse, R45 ;  /* 0x0000004226417223 */ /* 0x080fe2000000002d */
[----:B------:R-:W-:Y:S01]  /*2400*/  FFMA R64, R34, R66, R49 ;  /* 0x0000004222407223 */ /* 0x000fe20000000031 */
[-C--:B------:R-:W-:Y:S01]  /*2410*/  FFMA R21, R37, R57.reuse, R50 ;  /* 0x0000003925157223 */ /* 0x080fe20000000032 */
        /* <DEDUP_REMOVED lines=10> */
[C---:B------:R-:W-:Y:S01]  /*24c0*/  FFMA R58, R30.reuse, R58, R49 ;  /* 0x0000003a1e3a7223 */ /* 0x040fe20000000031 */
[-C--:B------:R-:W-:Y:S01]  /*24d0*/  FFMA R41, R41, R25.reuse, R40 ;  /* 0x0000001929297223 */ /* 0x080fe20000000028 */
[-C--:B------:R-:W-:Y:S01]  /*24e0*/  FFMA R37, R37, R25.reuse, R36 ;  /* 0x0000001925257223 */ /* 0x080fe20000000024 */
[-C--:B------:R-:W-:Y:S01]  /*24f0*/  FFMA R33, R33, R25.reuse, R32 ;  /* 0x0000001921217223 */ /* 0x080fe20000000020 */
[----:B------:R-:W-:Y:S01]  /*2500*/  FFMA R66, R30, R66, R53 ;  /* 0x000000421e427223 */ /* 0x000fe20000000035 */
[----:B------:R-:W-:Y:S01]  /*2510*/  FFMA R25, R29, R25, R24 ;  /* 0x000000191d197223 */ /* 0x000fe20000000018 */
[----:B------:R-:W-:Y:S01]  /*2520*/  LDS.128 R68, [R17.X4+UR4+0x10] ;  /* 0x0000100411447984 */ /* 0x000fe20008004c00 */
[-C--:B------:R-:W-:Y:S01]  /*2530*/  FFMA R42, R42, R26.reuse, R41 ;  /* 0x0000001a2a2a7223 */ /* 0x080fe20000000029 */
[-C--:B------:R-:W-:Y:S01]  /*2540*/  FFMA R38, R38, R26.reuse, R37 ;  /* 0x0000001a26267223 */ /* 0x080fe20000000025 */
[-C--:B------:R-:W-:Y:S01]  /*2550*/  FFMA R34, R34, R26.reuse, R33 ;  /* 0x0000001a22227223 */ /* 0x080fe20000000021 */
[----:B------:R-:W1:Y:S01]  /*2560*/  LDS.128 R44, [R74+0x210] ;  /* 0x000210004a2c7984 */ /* 0x000e620000000c00 */
[----:B------:R-:W-:Y:S01]  /*2570*/  FFMA R26, R30, R26, R25 ;  /* 0x0000001a1e1a7223 */ /* 0x000fe20000000019 */
[-C--:B------:R-:W-:Y:S01]  /*2580*/  FFMA R30, R39, R67.reuse, R65 ;  /* 0x00000043271e7223 */ /* 0x080fe20000000041 */
[-C--:B------:R-:W-:Y:S01]  /*2590*/  FFMA R29, R35, R67.reuse, R64 ;  /* 0x00000043231d7223 */ /* 0x080fe20000000040 */
[----:B------:R-:W2:Y:S01]  /*25a0*/  LDS.128 R48, [R74+0x610] ;  /* 0x000610004a307984 */ /* 0x000ea20000000c00 */
[-C--:B------:R-:W-:Y:S01]  /*25b0*/  FFMA R124, R43, R67.reuse, R124 ;  /* 0x000000432b7c7223 */ /* 0x080fe2000000007c */
[----:B------:R-:W-:Y:S01]  /*25c0*/  FFMA R28, R31, R67, R66 ;  /* 0x000000431f1c7223 */ /* 0x000fe20000000042 */
[-C--:B------:R-:W-:Y:S01]  /*25d0*/  FFMA R36, R39, R59.reuse, R57 ;  /* 0x0000003b27247223 */ /* 0x080fe20000000039 */
[----:B------:R-:W3:Y:S01]  /*25e0*/  LDS.128 R20, [R74+0x10] ;  /* 0x000010004a147984 */ /* 0x000ee20000000c00 */
[-C--:B------:R-:W-:Y:S01]  /*25f0*/  FFMA R33, R35, R59.reuse, R56 ;  /* 0x0000003b23217223 */ /* 0x080fe20000000038 */
[-C--:B------:R-:W-:Y:S01]  /*2600*/  FFMA R125, R43, R59.reuse, R125 ;  /* 0x0000003b2b7d7223 */ /* 0x080fe2000000007d */
[----:B------:R-:W-:Y:S01]  /*2610*/  FFMA R32, R31, R59, R58 ;  /* 0x0000003b1f207223 */ /* 0x000fe2000000003a */
[----:B------:R-:W4:Y:S01]  /*2620*/  LDS.128 R52, [R74+0x410] ;  /* 0x000410004a347984 */ /* 0x000f220000000c00 */
[-C--:B------:R-:W-:Y:S01]  /*2630*/  FFMA R75, R43, R63.reuse, R75 ;  /* 0x0000003f2b4b7223 */ /* 0x080fe2000000004b */
[-C--:B------:R-:W-:Y:S01]  /*2640*/  FFMA R61, R39, R63.reuse, R61 ;  /* 0x0000003f273d7223 */ /* 0x080fe2000000003d */
[----:B------:R-:W-:Y:S01]  /*2650*/  FFMA R62, R31, R63, R62 ;  /* 0x0000003f1f3e7223 */ /* 0x000fe2000000003e */
[----:B------:R-:W5:Y:S01]  /*2660*/  LDS.128 R64, [R17.X4+UR4+0x210] ;  /* 0x0002100411407984 */ /* 0x000f620008004c00 */
[-C--:B------:R-:W-:Y:S01]  /*2670*/  FFMA R43, R43, R27.reuse, R42 ;  /* 0x0000001b2b2b7223 */ /* 0x080fe2000000002a */
[-C--:B------:R-:W-:Y:S01]  /*2680*/  FFMA R39, R39, R27.reuse, R38 ;  /* 0x0000001b27277223 */ /* 0x080fe20000000026 */
[-C--:B------:R-:W-:Y:S01]  /*2690*/  FFMA R34, R35, R27.reuse, R34 ;  /* 0x0000001b23227223 */ /* 0x080fe20000000022 */
[----:B------:R-:W5:Y:S01]  /*26a0*/  LDS.128 R56, [R17.X4+UR4+0x410] ;  /* 0x0004100411387984 */ /* 0x000f620008004c00 */
[----:B------:R-:W-:Y:S01]  /*26b0*/  FFMA R31, R31, R27, R26 ;  /* 0x0000001b1f1f7223 */ /* 0x000fe2000000001a */
[----:B------:R-:W-:-:S02]  /*26c0*/  FFMA R60, R35, R63, R60 ;  /* 0x0000003f233c7223 */ /* 0x000fc4000000003c */
[----:B------:R-:W5:Y:S01]  /*26d0*/  LDS.128 R24, [R17.X4+UR4+0x610] ;  /* 0x0006100411187984 */ /* 0x000f620008004c00 */
[C---:B-1----:R-:W-:Y:S01]  /*26e0*/  FFMA R124, R68.reuse, R44, R124 ;  /* 0x0000002c447c7223 */ /* 0x042fe2000000007c */
[----:B--2---:R-:W-:-:S03]  /*26f0*/  FFMA R40, R68, R48, R43 ;  /* 0x0000003044287223 */ /* 0x004fc6000000002b */
[C---:B------:R-:W-:Y:S01]  /*2700*/  FFMA R41, R69.reuse, R45, R124 ;  /* 0x0000002d45297223 */ /* 0x040fe2000000007c */
[C---:B---3--:R-:W-:Y:S01]  /*2710*/  FFMA R38, R68.reuse, R20, R75 ;  /* 0x0000001444267223 */ /* 0x048fe2000000004b */
[C---:B------:R-:W-:Y:S01]  /*2720*/  FFMA R35, R69.reuse, R49, R40 ;  /* 0x0000003145237223 */ /* 0x040fe20000000028 */
[----:B----4-:R-:W-:Y:S02]  /*2730*/  FFMA R68, R68, R52, R125 ;  /* 0x0000003444447223 */ /* 0x010fe4000000007d */
[C---:B------:R-:W-:Y:S02]  /*2740*/  FFMA R75, R69.reuse, R21, R38 ;  /* 0x00000015454b7223 */ /* 0x040fe40000000026 */
[----:B------:R-:W-:Y:S01]  /*2750*/  FFMA R37, R69, R53, R68 ;  /* 0x0000003545257223 */ /* 0x000fe20000000044 */
[C---:B-----5:R-:W-:Y:S01]  /*2760*/  FFMA R38, R64.reuse, R20, R61 ;  /* 0x0000001440267223 */ /* 0x060fe2000000003d */
[C---:B------:R-:W-:Y:S01]  /*2770*/  FFMA R30, R64.reuse, R44, R30 ;  /* 0x0000002c401e7223 */ /* 0x040fe2000000001e */
[C---:B------:R-:W-:Y:S01]  /*2780*/  FFMA R36, R64.reuse, R52, R36 ;  /* 0x0000003440247223 */ /* 0x040fe20000000024 */
[----:B------:R-:W-:Y:S01]  /*2790*/  FFMA R64, R64, R48, R39 ;  /* 0x0000003040407223 */ /* 0x000fe20000000027 */
[C---:B------:R-:W-:Y:S01]  /*27a0*/  FFMA R69, R70.reuse, R46, R41 ;  /* 0x0000002e46457223 */ /* 0x040fe20000000029 */
        /* <DEDUP_REMOVED lines=21> */
[----:B------:R-:W-:Y:S01]  /*2900*/  FFMA R32, R24, R52, R32 ;  /* 0x0000003418207223 */ /* 0x000fe20000000020 */
[C---:B------:R-:W-:Y:S01]  /*2910*/  FFMA R124, R58.reuse, R22, R37 ;  /* 0x000000163a7c7223 */ /* 0x040fe20000000025 */
[C---:B------:R-:W-:Y:S01]  /*2920*/  FFMA R56, R58.reuse, R46, R35 ;  /* 0x0000002e3a387223 */ /* 0x040fe20000000023 */
[C---:B------:R-:W-:Y:S01]  /*2930*/  FFMA R57, R58.reuse, R54, R33 ;  /* 0x000000363a397223 */ /* 0x040fe20000000021 */
[----:B------:R-:W-:Y:S01]  /*2940*/  FFMA R58, R58, R50, R29 ;  /* 0x000000323a3a7223 */ /* 0x000fe2000000001d */
[----:B------:R-:W-:Y:S01]  /*2950*/  FFMA R24, R24, R48, R31 ;  /* 0x0000003018187223 */ /* 0x000fe2000000001f */
[C---:B------:R-:W-:Y:S01]  /*2960*/  FFMA R21, R25.reuse, R21, R62 ;  /* 0x0000001519157223 */ /* 0x040fe2000000003e */
[C---:B------:R-:W-:Y:S01]  /*2970*/  FFMA R45, R25.reuse, R45, R28 ;  /* 0x0000002d192d7223 */ /* 0x040fe2000000001c */
[C---:B------:R-:W-:Y:S01]  /*2980*/  FFMA R53, R25.reuse, R53, R32 ;  /* 0x0000003519357223 */ /* 0x040fe20000000020 */
[----:B------:R-:W-:Y:S01]  /*2990*/  LDS.128 R60, [R17.X4+UR4+0x20] ;  /* 0x00002004113c7984 */ /* 0x000fe20008004c00 */
[----:B------:R-:W-:Y:S01]  /*29a0*/  FFMA R25, R25, R49, R24 ;  /* 0x0000003119197223 */ /* 0x000fe20000000018 */
[C---:B------:R-:W-:Y:S01]  /*29b0*/  FFMA R22, R26.reuse, R22, R21 ;  /* 0x000000161a167223 */ /* 0x040fe20000000015 */
[C---:B------:R-:W-:Y:S01]  /*29c0*/  FFMA R24, R26.reuse, R46, R45 ;  /* 0x0000002e1a187223 */ /* 0x040fe2000000002d */
[----:B------:R-:W1:Y:S01]  /*29d0*/  LDS.128 R40, [R74+0x220] ;  /* 0x000220004a287984 */ /* 0x000e620000000c00 */
[C---:B------:R-:W-:Y:S01]  /*29e0*/  FFMA R20, R67.reuse, R51, R66 ;  /* 0x0000003343147223 */ /* 0x040fe20000000042 */
[C---:B------:R-:W-:Y:S01]  /*29f0*/  FFMA R21, R67.reuse, R55, R64 ;  /* 0x0000003743157223 */ /* 0x040fe20000000040 */
[C---:B------:R-:W-:Y:S01]  /*2a00*/  FFMA R46, R67.reuse, R47, R65 ;  /* 0x0000002f432e7223 */ /* 0x040fe20000000041 */
[----:B------:R-:W2:Y:S01]  /*2a10*/  LDS.128 R36, [R74+0x420] ;  /* 0x000420004a247984 */ /* 0x000ea20000000c00 */
[----:B------:R-:W-:Y:S01]  /*2a20*/  FFMA R125, R67, R23, R125 ;  /* 0x00000017437d7223 */ /* 0x000fe2000000007d */
[C---:B------:R-:W-:Y:S01]  /*2a30*/  FFMA R54, R26.reuse, R54, R53 ;  /* 0x000000361a367223 */ /* 0x040fe20000000035 */
[----:B------:R-:W-:Y:S01]  /*2a40*/  FFMA R26, R26, R50, R25 ;  /* 0x000000321a1a7223 */ /* 0x000fe20000000019 */
[----:B------:R-:W3:Y:S01]  /*2a50*/  LDS.128 R28, [R74+0x20] ;  /* 0x000020004a1c7984 */ /* 0x000ee20000000c00 */
[C---:B------:R-:W-:Y:S01]  /*2a60*/  FFMA R44, R59.reuse, R51, R58 ;  /* 0x000000333b2c7223 */ /* 0x040fe2000000003a */
[C---:B------:R-:W-:Y:S01]  /*2a70*/  FFMA R45, R59.reuse, R55, R57 ;  /* 0x000000373b2d7223 */ /* 0x040fe20000000039 */
[C---:B------:R-:W-:Y:S01]  /*2a80*/  FFMA R48, R59.reuse, R47, R56 ;  /* 0x0000002f3b307223 */ /* 0x040fe20000000038 */
[----:B------:R-:W4:Y:S01]  /*2a90*/  LDS.128 R32, [R74+0x620] ;  /* 0x000620004a207984 */ /* 0x000f220000000c00 */
[----:B------:R-:W-:Y:S01]  /*2aa0*/  FFMA R124, R59, R23, R124 ;  /* 0x000000173b7c7223 */ /* 0x000fe2000000007c */
[C---:B------:R-:W-:Y:S01]  /*2ab0*/  FFMA R69, R71.reuse, R47, R69 ;  /* 0x0000002f47457223 */ /* 0x040fe20000000045 */
[C---:B------:R-:W-:Y:S01]  /*2ac0*/  FFMA R68, R71.reuse, R51, R68 ;  /* 0x0000003347447223 */ /* 0x040fe20000000044 */
[----:B------:R-:W5:Y:S01]  /*2ad0*/  LDS.128 R64, [R17.X4+UR4+0x220] ;  /* 0x0002200411407984 */ /* 0x000f620008004c00 */
[----:B------:R-:W-:Y:S01]  /*2ae0*/  FFMA R70, R71, R55, R70 ;  /* 0x0000003747467223 */ /* 0x000fe20000000046 */
[C---:B------:R-:W-:Y:S01]  /*2af0*/  FFMA R51, R27.reuse, R51, R26 ;  /* 0x000000331b337223 */ /* 0x040fe2000000001a */
[C---:B------:R-:W-:Y:S01]  /*2b00*/  FFMA R55, R27.reuse, R55, R54 ;  /* 0x000000371b377223 */ /* 0x040fe20000000036 */
[----:B------:R-:W5:Y:S01]  /*2b10*/  LDS.128 R56, [R17.X4+UR4+0x420] ;  /* 0x0004200411387984 */ /* 0x000f620008004c00 */
[C---:B------:R-:W-:Y:S01]  /*2b20*/  FFMA R47, R27.reuse, R47, R24 ;  /* 0x0000002f1b2f7223 */ /* 0x040fe20000000018 */
[-C--:B------:R-:W-:Y:S01]  /*2b30*/  FFMA R22, R27, R23.reuse, R22 ;  /* 0x000000171b167223 */ /* 0x080fe20000000016 */
[----:B------:R-:W-:Y:S01]  /*2b40*/  FFMA R75, R71, R23, R75 ;  /* 0x00000017474b7223 */ /* 0x000fe2000000004b */
[----:B------:R-:W5:Y:S01]  /*2b50*/  LDS.128 R24, [R17.X4+UR4+0x620] ;  /* 0x0006200411187984 */ /* 0x000f620008004c00 */
[C---:B-1----:R-:W-:Y:S01]  /*2b60*/  FFMA R52, R60.reuse, R40, R69 ;  /* 0x000000283c347223 */ /* 0x042fe20000000045 */
[----:B--2---:R-:W-:-:S03]  /*2b70*/  FFMA R70, R60, R36, R70 ;  /* 0x000000243c467223 */ /* 0x004fc60000000046 */
[C---:B------:R-:W-:Y:S01]  /*2b80*/  FFMA R53, R61.reuse, R41, R52 ;  /* 0x000000293d357223 */ /* 0x040fe20000000034 */
[C---:B---3--:R-:W-:Y:S01]  /*2b90*/  FFMA R50, R60.reuse, R28, R75 ;  /* 0x0000001c3c327223 */ /* 0x048fe2000000004b */
[C---:B------:R-:W-:Y:S01]  /*2ba0*/  FFMA R49, R61.reuse, R37, R70 ;  /* 0x000000253d317223 */ /* 0x040fe20000000046 */
[----:B----4-:R-:W-:Y:S02]  /*2bb0*/  FFMA R68, R60, R32, R68 ;  /* 0x000000203c447223 */ /* 0x010fe40000000044 */
[C---:B------:R-:W-:Y:S01]  /*2bc0*/  FFMA R75, R61.reuse, R29, R50 ;  /* 0x0000001d3d4b7223 */ /* 0x040fe20000000032 */
[----:B------:R-:W-:Y:S01]  /*2bd0*/  FFMA R60, R62, R38, R49 ;  /* 0x000000263e3c7223 */ /* 0x000fe20000000031 */
[----:B------:R-:W-:Y:S01]  /*2be0*/  FFMA R23, R61, R33, R68 ;  /* 0x000000213d177223 */ /* 0x000fe20000000044 */
[C---:B-----5:R-:W-:Y:S01]  /*2bf0*/  FFMA R50, R64.reuse, R28, R125 ;  /* 0x0000001c40327223 */ /* 0x060fe2000000007d */
        /* <DEDUP_REMOVED lines=34> */
[----:B------:R-:W-:Y:S01]  /*2e20*/  LDS.128 R68, [R17.X4+UR4+0x30] ;  /* 0x0000300411447984 */ /* 0x000fe20008004c00 */
[C---:B------:R-:W-:Y:S01]  /*2e30*/  FFMA R30, R26.reuse, R30, R29 ;  /* 0x0000001e1a1e7223 */ /* 0x040fe2000000001d */
[C---:B------:R-:W-:Y:S01]  /*2e40*/  FFMA R42, R26.reuse, R42, R41 ;  /* 0x0000002a1a2a7223 */ /* 0x040fe20000000029 */
[C---:B------:R-:W-:Y:S01]  /*2e50*/  FFMA R38, R26.reuse, R38, R37 ;  /* 0x000000261a267223 */ /* 0x040fe20000000025 */
[----:B------:R-:W1:Y:S01]  /*2e60*/  LDS.128 R44, [R74+0x230] ;  /* 0x000230004a2c7984 */ /* 0x000e620000000c00 */
[----:B------:R-:W-:Y:S01]  /*2e70*/  FFMA R26, R26, R34, R25 ;  /* 0x000000221a1a7223 */ /* 0x000fe20000000019 */
[C---:B------:R-:W-:Y:S01]  /*2e80*/  FFMA R28, R67.reuse, R35, R66 ;  /* 0x00000023431c7223 */ /* 0x040fe20000000042 */
[C---:B------:R-:W-:Y:S01]  /*2e90*/  FFMA R29, R67.reuse, R39, R64 ;  /* 0x00000027431d7223 */ /* 0x040fe20000000040 */
[----:B------:R-:W2:Y:S01]  /*2ea0*/  LDS.128 R48, [R74+0x430] ;  /* 0x000430004a307984 */ /* 0x000ea20000000c00 */
[C---:B------:R-:W-:Y:S01]  /*2eb0*/  FFMA R34, R67.reuse, R43, R65 ;  /* 0x0000002b43227223 */ /* 0x040fe20000000041 */
[----:B------:R-:W-:Y:S01]  /*2ec0*/  FFMA R125, R67, R31, R125 ;  /* 0x0000001f437d7223 */ /* 0x000fe2000000007d */
[C---:B------:R-:W-:Y:S01]  /*2ed0*/  FFMA R32, R59.reuse, R35, R58 ;  /* 0x000000233b207223 */ /* 0x040fe2000000003a */
[----:B------:R-:W3:Y:S01]  /*2ee0*/  LDS.128 R20, [R74+0x30] ;  /* 0x000030004a147984 */ /* 0x000ee20000000c00 */
[C---:B------:R-:W-:Y:S01]  /*2ef0*/  FFMA R33, R59.reuse, R39, R56 ;  /* 0x000000273b217223 */ /* 0x040fe20000000038 */
[C---:B------:R-:W-:Y:S01]  /*2f00*/  FFMA R124, R59.reuse, R43, R124 ;  /* 0x0000002b3b7c7223 */ /* 0x040fe2000000007c */
[----:B------:R-:W-:Y:S01]  /*2f10*/  FFMA R36, R59, R31, R57 ;  /* 0x0000001f3b247223 */ /* 0x000fe20000000039 */
[----:B------:R-:W4:Y:S01]  /*2f20*/  LDS.128 R52, [R74+0x630] ;  /* 0x000630004a347984 */ /* 0x000f220000000c00 */
[C---:B------:R-:W-:Y:S01]  /*2f30*/  FFMA R60, R63.reuse, R39, R60 ;  /* 0x000000273f3c7223 */ /* 0x040fe2000000003c */
[-C--:B------:R-:W-:Y:S01]  /*2f40*/  FFMA R62, R63, R35.reuse, R62 ;  /* 0x000000233f3e7223 */ /* 0x080fe2000000003e */
[C---:B------:R-:W-:Y:S01]  /*2f50*/  FFMA R35, R27.reuse, R35, R26 ;  /* 0x000000231b237223 */ /* 0x040fe2000000001a */
[----:B------:R-:W5:Y:S01]  /*2f60*/  LDS.128 R64, [R17.X4+UR4+0x230] ;  /* 0x0002300411407984 */ /* 0x000f620008004c00 */
[C---:B------:R-:W-:Y:S01]  /*2f70*/  FFMA R39, R27.reuse, R39, R38 ;  /* 0x000000271b277223 */ /* 0x040fe20000000026 */
[C---:B------:R-:W-:Y:S01]  /*2f80*/  FFMA R42, R27.reuse, R43, R42 ;  /* 0x0000002b1b2a7223 */ /* 0x040fe2000000002a */
[----:B------:R-:W-:Y:S01]  /*2f90*/  FFMA R30, R27, R31, R30 ;  /* 0x0000001f1b1e7223 */ /* 0x000fe2000000001e */
[----:B------:R-:W5:Y:S01]  /*2fa0*/  LDS.128 R56, [R17.X4+UR4+0x430] ;  /* 0x0004300411387984 */ /* 0x000f620008004c00 */
[C---:B------:R-:W-:Y:S01]  /*2fb0*/  FFMA R61, R63.reuse, R43, R61 ;  /* 0x0000002b3f3d7223 */ /* 0x040fe2000000003d */
[----:B------:R-:W-:-:S02]  /*2fc0*/  FFMA R75, R63, R31, R75 ;  /* 0x0000001f3f4b7223 */ /* 0x000fc4000000004b */
[----:B------:R-:W5:Y:S01]  /*2fd0*/  LDS.128 R24, [R17.X4+UR4+0x630] ;  /* 0x0006300411187984 */ /* 0x000f620008004c00 */
[C---:B-1----:R-:W-:Y:S01]  /*2fe0*/  FFMA R40, R68.reuse, R44, R61 ;  /* 0x0000002c44287223 */ /* 0x042fe2000000003d */
[C---:B--2---:R-:W-:Y:S01]  /*2ff0*/  FFMA R60, R68.reuse, R48, R60 ;  /* 0x00000030443c7223 */ /* 0x044fe2000000003c */
[C---:B---3--:R-:W-:Y:S02]  /*3000*/  FFMA R38, R68.reuse, R20, R75 ;  /* 0x0000001444267223 */ /* 0x048fe4000000004b */
[C---:B------:R-:W-:Y:S01]  /*3010*/  FFMA R75, R69.reuse, R45, R40 ;  /* 0x0000002d454b7223 */ /* 0x040fe20000000028 */
[C---:B------:R-:W-:Y:S01]  /*3020*/  FFMA R37, R69.reuse, R49, R60 ;  /* 0x0000003145257223 */ /* 0x040fe2000000003c */
[----:B----4-:R-:W-:Y:S01]  /*3030*/  FFMA R62, R68, R52, R62 ;  /* 0x00000034443e7223 */ /* 0x010fe2000000003e */
[C---:B------:R-:W-:Y:S01]  /*3040*/  FFMA R41, R69.reuse, R21, R38 ;  /* 0x0000001545297223 */ /* 0x040fe20000000026 */
        /* <DEDUP_REMOVED lines=38> */
[----:B------:R-:W-:Y:S01]  /*32b0*/  FFMA R25, R25, R53, R24 ;  /* 0x0000003519197223 */ /* 0x000fe20000000018 */
[----:B------:R-:W1:Y:S01]  /*32c0*/  LDS.128 R40, [R74+0x240] ;  /* 0x000240004a287984 */ /* 0x000e620000000c00 */
[C---:B------:R-:W-:Y:S01]  /*32d0*/  FFMA R20, R67.reuse, R55, R66 ;  /* 0x0000003743147223 */ /* 0x040fe20000000042 */
[C---:B------:R-:W-:Y:S01]  /*32e0*/  FFMA R44, R67.reuse, R51, R64 ;  /* 0x00000033432c7223 */ /* 0x040fe20000000040 */
[C---:B------:R-:W-:Y:S01]  /*32f0*/  FFMA R45, R67.reuse, R47, R65 ;  /* 0x0000002f432d7223 */ /* 0x040fe20000000041 */
[----:B------:R-:W2:Y:S01]  /*3300*/  LDS.128 R36, [R74+0x440] ;  /* 0x000440004a247984 */ /* 0x000ea20000000c00 */
[----:B------:R-:W-:Y:S01]  /*3310*/  FFMA R125, R67, R23, R125 ;  /* 0x00000017437d7223 */ /* 0x000fe2000000007d */
[C---:B------:R-:W-:Y:S01]  /*3320*/  FFMA R22, R26.reuse, R22, R21 ;  /* 0x000000161a167223 */ /* 0x040fe20000000015 */
[C---:B------:R-:W-:Y:S01]  /*3330*/  FFMA R50, R26.reuse, R50, R49 ;  /* 0x000000321a327223 */ /* 0x040fe20000000031 */
[----:B------:R-:W3:Y:S01]  /*3340*/  LDS.128 R28, [R74+0x40] ;  /* 0x000040004a1c7984 */ /* 0x000ee20000000c00 */
[----:B------:R-:W-:Y:S01]  /*3350*/  FFMA R26, R26, R54, R25 ;  /* 0x000000361a1a7223 */ /* 0x000fe20000000019 */
[C---:B------:R-:W-:Y:S01]  /*3360*/  FFMA R21, R59.reuse, R55, R58 ;  /* 0x000000373b157223 */ /* 0x040fe2000000003a */
[C---:B------:R-:W-:Y:S01]  /*3370*/  FFMA R124, R59.reuse, R51, R124 ;  /* 0x000000333b7c7223 */ /* 0x040fe2000000007c */
[----:B------:R-:W4:Y:S01]  /*3380*/  LDS.128 R32, [R74+0x640] ;  /* 0x000640004a207984 */ /* 0x000f220000000c00 */
[C---:B------:R-:W-:Y:S01]  /*3390*/  FFMA R48, R59.reuse, R47, R57 ;  /* 0x0000002f3b307223 */ /* 0x040fe20000000039 */
[----:B------:R-:W-:Y:S01]  /*33a0*/  FFMA R49, R59, R23, R56 ;  /* 0x000000173b317223 */ /* 0x000fe20000000038 */
[C---:B------:R-:W-:Y:S01]  /*33b0*/  FFMA R68, R71.reuse, R51, R68 ;  /* 0x0000003347447223 */ /* 0x040fe20000000044 */
[----:B------:R-:W5:Y:S01]  /*33c0*/  LDS.128 R64, [R17.X4+UR4+0x240] ;  /* 0x0002400411407984 */ /* 0x000f620008004c00 */
[-C--:B------:R-:W-:Y:S01]  /*33d0*/  FFMA R70, R71, R55.reuse, R70 ;  /* 0x0000003747467223 */ /* 0x080fe20000000046 */
[C---:B------:R-:W-:Y:S01]  /*33e0*/  FFMA R55, R27.reuse, R55, R26 ;  /* 0x000000371b377223 */ /* 0x040fe2000000001a */
[C---:B------:R-:W-:Y:S01]  /*33f0*/  FFMA R51, R27.reuse, R51, R50 ;  /* 0x000000331b337223 */ /* 0x040fe20000000032 */
[----:B------:R-:W5:Y:S01]  /*3400*/  LDS.128 R56, [R17.X4+UR4+0x440] ;  /* 0x0004400411387984 */ /* 0x000f620008004c00 */
[C---:B------:R-:W-:Y:S01]  /*3410*/  FFMA R46, R27.reuse, R47, R46 ;  /* 0x0000002f1b2e7223 */ /* 0x040fe2000000002e */
[----:B------:R-:W-:Y:S01]  /*3420*/  FFMA R22, R27, R23, R22 ;  /* 0x000000171b167223 */ /* 0x000fe20000000016 */
[C---:B------:R-:W-:Y:S01]  /*3430*/  FFMA R75, R71.reuse, R47, R75 ;  /* 0x0000002f474b7223 */ /* 0x040fe2000000004b */
[----:B------:R-:W5:Y:S01]  /*3440*/  LDS.128 R24, [R17.X4+UR4+0x640] ;  /* 0x0006400411187984 */ /* 0x000f620008004c00 */
[----:B------:R-:W-:-:S02]  /*3450*/  FFMA R69, R71, R23, R69 ;  /* 0x0000001747457223 */ /* 0x000fc40000000045 */
        /* <DEDUP_REMOVED lines=29> */
[----:B------:R-:W-:Y:S01]  /*3630*/  FFMA R36, R24, R36, R51 ;  /* 0x0000002418247223 */ /* 0x000fe20000000033 */
[----:B------:R-:W-:Y:S01]  /*3640*/  FFMA R66, R66, R34, R23 ;  /* 0x0000002242427223 */ /* 0x000fe20000000017 */
        /* <DEDUP_REMOVED lines=22> */
[----:B------:R-:W-:Y:S01]  /*37b0*/  FFMA R125, R67, R31, R125 ;  /* 0x0000001f437d7223 */ /* 0x000fe2000000007d */
[C---:B------:R-:W-:Y:S01]  /*37c0*/  FFMA R32, R59.reuse, R35, R58 ;  /* 0x000000233b207223 */ /* 0x040fe2000000003a */
[----:B------:R-:W2:Y:S01]  /*37d0*/  LDS.128 R48, [R74+0x450] ;  /* 0x000450004a307984 */ /* 0x000ea20000000c00 */
[C---:B------:R-:W-:Y:S01]  /*37e0*/  FFMA R33, R59.reuse, R39, R57 ;  /* 0x000000273b217223 */ /* 0x040fe20000000039 */
[C---:B------:R-:W-:Y:S01]  /*37f0*/  FFMA R36, R59.reuse, R43, R56 ;  /* 0x0000002b3b247223 */ /* 0x040fe20000000038 */
[----:B------:R-:W-:Y:S01]  /*3800*/  FFMA R37, R59, R31, R124 ;  /* 0x0000001f3b257223 */ /* 0x000fe2000000007c */
[----:B------:R-:W3:Y:S01]  /*3810*/  LDS.128 R20, [R74+0x50] ;  /* 0x000050004a147984 */ /* 0x000ee20000000c00 */
[C---:B------:R-:W-:Y:S01]  /*3820*/  FFMA R60, R63.reuse, R39, R60 ;  /* 0x000000273f3c7223 */ /* 0x040fe2000000003c */
[-C--:B------:R-:W-:Y:S01]  /*3830*/  FFMA R62, R63, R35.reuse, R62 ;  /* 0x000000233f3e7223 */ /* 0x080fe2000000003e */
[C---:B------:R-:W-:Y:S01]  /*3840*/  FFMA R35, R27.reuse, R35, R26 ;  /* 0x000000231b237223 */ /* 0x040fe2000000001a */
[----:B------:R-:W4:Y:S01]  /*3850*/  LDS.128 R52, [R74+0x650] ;  /* 0x000650004a347984 */ /* 0x000f220000000c00 */
[C---:B------:R-:W-:Y:S01]  /*3860*/  FFMA R39, R27.reuse, R39, R38 ;  /* 0x000000271b277223 */ /* 0x040fe20000000026 */
[C---:B------:R-:W-:Y:S01]  /*3870*/  FFMA R42, R27.reuse, R43, R42 ;  /* 0x0000002b1b2a7223 */ /* 0x040fe2000000002a */
[----:B------:R-:W-:Y:S01]  /*3880*/  FFMA R30, R27, R31, R30 ;  /* 0x0000001f1b1e7223 */ /* 0x000fe2000000001e */
[----:B------:R-:W5:Y:S01]  /*3890*/  LDS.128 R64, [R17.X4+UR4+0x250] ;  /* 0x0002500411407984 */ /* 0x000f620008004c00 */
[C---:B------:R-:W-:Y:S01]  /*38a0*/  FFMA R61, R63.reuse, R43, R61 ;  /* 0x0000002b3f3d7223 */ /* 0x040fe2000000003d */
[----:B------:R-:W-:-:S02]  /*38b0*/  FFMA R75, R63, R31, R75 ;  /* 0x0000001f3f4b7223 */ /* 0x000fc4000000004b */
[----:B------:R-:W5:Y:S04]  /*38c0*/  LDS.128 R56, [R17.X4+UR4+0x450] ;  /* 0x0004500411387984 */ /* 0x000f680008004c00 */
        /* <DEDUP_REMOVED lines=9> */
[C---:B-----5:R-:W-:Y:S01]  /*3960*/  FFMA R28, R64.reuse, R52, R28 ;  /* 0x00000034401c7223 */ /* 0x060fe2000000001c */
[-C--:B------:R-:W-:Y:S01]  /*3970*/  FFMA R31, R69, R53.reuse, R62 ;  /* 0x00000035451f7223 */ /* 0x080fe2000000003e */
        /* <DEDUP_REMOVED lines=10> */
[----:B------:R-:W-:Y:S01]  /*3a20*/  FFMA R31, R65, R49, R40 ;  /* 0x00000031411f7223 */ /* 0x000fe20000000028 */
        /* <DEDUP_REMOVED lines=12> */
[----:B------:R-:W-:Y:S01]  /*3af0*/  FFMA R57, R58, R22, R37 ;  /* 0x000000163a397223 */ /* 0x000fe20000000025 */
[C---:B------:R-:W-:Y:S01]  /*3b00*/  FFMA R48, R24.reuse, R48, R39 ;  /* 0x0000003018307223 */ /* 0x040fe20000000027 */
[C---:B------:R-:W-:Y:S01]  /*3b10*/  FFMA R45, R25.reuse, R45, R42 ;  /* 0x0000002d192d7223 */ /* 0x040fe2000000002a */
[----:B------:R-:W-:Y:S01]  /*3b20*/  LDS.128 R60, [R17.X4+UR4+0x60] ;  /* 0x00006004113c7984 */ /* 0x000fe20008004c00 */
[----:B------:R-:W-:Y:S01]  /*3b30*/  FFMA R30, R24, R20, R30 ;  /* 0x00000014181e7223 */ /* 0x000fe2000000001e */
[C---:B------:R-:W-:Y:S01]  /*3b40*/  FFMA R64, R58.reuse, R46, R33 ;  /* 0x0000002e3a407223 */ /* 0x040fe20000000021 */
[C---:B------:R-:W-:Y:S01]  /*3b50*/  FFMA R56, R58.reuse, R50, R31 ;  /* 0x000000323a387223 */ /* 0x040fe2000000001f */
[----:B------:R-:W1:Y:S01]  /*3b60*/  LDS.128 R40, [R74+0x260] ;  /* 0x000260004a287984 */ /* 0x000e620000000c00 */
[----:B------:R-:W-:Y:S01]  /*3b70*/  FFMA R58, R58, R54, R29 ;  /* 0x000000363a3a7223 */ /* 0x000fe2000000001d */
[----:B------:R-:W-:Y:S01]  /*3b80*/  FFMA R24, R24, R52, R35 ;  /* 0x0000003418187223 */ /* 0x000fe20000000023 */
[C---:B------:R-:W-:Y:S01]  /*3b90*/  FFMA R21, R25.reuse, R21, R30 ;  /* 0x0000001519157223 */ /* 0x040fe2000000001e */
[----:B------:R-:W2:Y:S01]  /*3ba0*/  LDS.128 R36, [R74+0x460] ;  /* 0x000460004a247984 */ /* 0x000ea20000000c00 */
[----:B------:R-:W-:Y:S01]  /*3bb0*/  FFMA R49, R25, R49, R48 ;  /* 0x0000003119317223 */ /* 0x000fe20000000030 */
[C---:B------:R-:W-:Y:S01]  /*3bc0*/  FFMA R20, R71.reuse, R47, R69 ;  /* 0x0000002f47147223 */ /* 0x040fe20000000045 */
[C---:B------:R-:W-:Y:S01]  /*3bd0*/  FFMA R22, R26.reuse, R22, R21 ;  /* 0x000000161a167223 */ /* 0x040fe20000000015 */
[----:B------:R-:W3:Y:S01]  /*3be0*/  LDS.128 R28, [R74+0x60] ;  /* 0x000060004a1c7984 */ /* 0x000ee20000000c00 */
[C---:B------:R-:W-:Y:S01]  /*3bf0*/  FFMA R21, R71.reuse, R51, R68 ;  /* 0x0000003347157223 */ /* 0x040fe20000000044 */
[C---:B------:R-:W-:Y:S01]  /*3c00*/  FFMA R75, R71.reuse, R23, R75 ;  /* 0x00000017474b7223 */ /* 0x040fe2000000004b */
[----:B------:R-:W-:Y:S01]  /*3c10*/  FFMA R44, R71, R55, R70 ;  /* 0x00000037472c7223 */ /* 0x000fe20000000046 */
        /* <DEDUP_REMOVED lines=8> */
[C---:B------:R-:W-:Y:S01]  /*3ca0*/  FFMA R64, R59.reuse, R47, R64 ;  /* 0x0000002f3b407223 */ /* 0x040fe20000000040 */
[----:B------:R-:W-:Y:S01]  /*3cb0*/  FFMA R26, R59, R23, R57 ;  /* 0x000000173b1a7223 */ /* 0x000fe20000000039 */
[C---:B------:R-:W-:Y:S01]  /*3cc0*/  FFMA R66, R67.reuse, R55, R66 ;  /* 0x0000003743427223 */ /* 0x040fe20000000042 */
[----:B------:R-:W5:Y:S01]  /*3cd0*/  LDS.128 R56, [R17.X4+UR4+0x460] ;  /* 0x0004600411387984 */ /* 0x000f620008004c00 */
[----:B------:R-:W-:Y:S01]  /*3ce0*/  FFMA R65, R67, R51, R65 ;  /* 0x0000003343417223 */ /* 0x000fe20000000041 */
[C---:B------:R-:W-:Y:S01]  /*3cf0*/  FFMA R55, R27.reuse, R55, R54 ;  /* 0x000000371b377223 */ /* 0x040fe20000000036 */
[C---:B------:R-:W-:Y:S01]  /*3d00*/  FFMA R51, R27.reuse, R51, R50 ;  /* 0x000000331b337223 */ /* 0x040fe20000000032 */
[----:B------:R-:W-:Y:S01]  /*3d10*/  FFMA R46, R27, R47, R46 ;  /* 0x0000002f1b2e7223 */ /* 0x000fe2000000002e */
[-C--:B------:R-:W-:Y:S01]  /*3d20*/  FFMA R125, R67, R23.reuse, R125 ;  /* 0x00000017437d7223 */ /* 0x080fe2000000007d */
[----:B------:R-:W-:Y:S01]  /*3d30*/  FFMA R27, R27, R23, R22 ;  /* 0x000000171b1b7223 */ /* 0x000fe20000000016 */
[----:B------:R-:W-:Y:S01]  /*3d40*/  FFMA R124, R67, R47, R124 ;  /* 0x0000002f437c7223 */ /* 0x000fe2000000007c */
[C---:B-1----:R-:W-:Y:S01]  /*3d50*/  FFMA R50, R60.reuse, R40, R20 ;  /* 0x000000283c327223 */ /* 0x042fe20000000014 */
[----:B--2---:R-:W-:-:S02]  /*3d60*/  FFMA R52, R60, R36, R21 ;  /* 0x000000243c347223 */ /* 0x004fc40000000015 */
[----:B------:R-:W1:Y:S01]  /*3d70*/  LDS.128 R20, [R17.X4+UR4+0x660] ;  /* 0x0006600411147984 */ /* 0x000e620008004c00 */
[C---:B---3--:R-:W-:Y:S01]  /*3d80*/  FFMA R48, R60.reuse, R28, R75 ;  /* 0x0000001c3c307223 */ /* 0x048fe2000000004b */
        /* <DEDUP_REMOVED lines=31> */
[----:B------:R-:W-:Y:S01]  /*3f80*/  LDS.128 R64, [R74+0x70] ;  /* 0x000070004a407984 */ /* 0x000fe20000000c00 */
[C---:B------:R-:W-:Y:S01]  /*3f90*/  FFMA R56, R58.reuse, R30, R49 ;  /* 0x0000001e3a387223 */ /* 0x040fe20000000031 */
[----:B------:R-:W-:Y:S01]  /*3fa0*/  FFMA R58, R58, R34, R25 ;  /* 0x000000223a3a7223 */ /* 0x000fe20000000019 */
[----:B------:R-:W-:Y:S01]  /*3fb0*/  FFMA R68, R59, R39, R68 ;  /* 0x000000273b447223 */ /* 0x000fe20000000044 */
[----:B------:R-:W-:Y:S01]  /*3fc0*/  FFMA R70, R71, R35, R70 ;  /* 0x0000002347467223 */ /* 0x000fe20000000046 */
[C---:B-1----:R-:W-:Y:S01]  /*3fd0*/  FFMA R46, R20.reuse, R40, R46 ;  /* 0x00000028142e7223 */ /* 0x042fe2000000002e */
[C---:B------:R-:W-:Y:S01]  /*3fe0*/  FFMA R28, R20.reuse, R28, R27 ;  /* 0x0000001c141c7223 */ /* 0x040fe2000000001b */
[C---:B------:R-:W-:Y:S01]  /*3ff0*/  FFMA R36, R20.reuse, R36, R51 ;  /* 0x0000002414247223 */ /* 0x040fe20000000033 */
[----:B------:R-:W-:Y:S01]  /*4000*/  FFMA R20, R20, R32, R55 ;  /* 0x0000002014147223 */ /* 0x000fe20000000037 */
[C---:B------:R-:W-:Y:S01]  /*4010*/  FFMA R41, R21.reuse, R41, R46 ;  /* 0x0000002915297223 */ /* 0x040fe2000000002e */
[----:B------:R-:W1:Y:S01]  /*4020*/  LDS.128 R52, [R17.X4+UR4+0x470] ;  /* 0x0004700411347984 */ /* 0x000e620008004c00 */
[C---:B------:R-:W-:Y:S01]  /*4030*/  FFMA R29, R21.reuse, R29, R28 ;  /* 0x0000001d151d7223 */ /* 0x040fe2000000001c */
[C---:B------:R-:W-:Y:S01]  /*4040*/  FFMA R37, R21.reuse, R37, R36 ;  /* 0x0000002515257223 */ /* 0x040fe20000000024 */
[----:B------:R-:W-:Y:S01]  /*4050*/  FFMA R21, R21, R33, R20 ;  /* 0x0000002115157223 */ /* 0x000fe20000000014 */
[----:B------:R-:W2:Y:S01]  /*4060*/  LDS.128 R44, [R17.X4+UR4+0x70] ;  /* 0x00007004112c7984 */ /* 0x000ea20008004c00 */
[C---:B------:R-:W-:Y:S01]  /*4070*/  FFMA R30, R22.reuse, R30, R29 ;  /* 0x0000001e161e7223 */ /* 0x040fe2000000001d */
[C---:B------:R-:W-:Y:S01]  /*4080*/  FFMA R42, R22.reuse, R42, R41 ;  /* 0x0000002a162a7223 */ /* 0x040fe20000000029 */
[C---:B------:R-:W-:Y:S01]  /*4090*/  FFMA R38, R22.reuse, R38, R37 ;  /* 0x0000002616267223 */ /* 0x040fe20000000025 */
[----:B------:R-:W3:Y:S01]  /*40a0*/  LDS.128 R48, [R17.X4+UR4+0x270] ;  /* 0x0002700411307984 */ /* 0x000ee20008004c00 */
[----:B------:R-:W-:Y:S01]  /*40b0*/  FFMA R34, R22, R34, R21 ;  /* 0x0000002216227223 */ /* 0x000fe20000000015 */
[C---:B------:R-:W-:Y:S01]  /*40c0*/  FFMA R22, R63.reuse, R43, R75 ;  /* 0x0000002b3f167223 */ /* 0x040fe2000000004b */
[C---:B------:R-:W-:Y:S01]  /*40d0*/  FFMA R21, R63.reuse, R39, R60 ;  /* 0x000000273f157223 */ /* 0x040fe2000000003c */
[----:B------:R-:W4:Y:S01]  /*40e0*/  LDS.128 R24, [R17.X4+UR4+0x670] ;  /* 0x0006700411187984 */ /* 0x000f220008004c00 */
[C---:B------:R-:W-:Y:S01]  /*40f0*/  FFMA R28, R63.reuse, R31, R61 ;  /* 0x0000001f3f1c7223 */ /* 0x040fe2000000003d */
[----:B------:R-:W-:Y:S01]  /*4100*/  FFMA R20, R63, R35, R62 ;  /* 0x000000233f147223 */ /* 0x000fe2000000003e */
[C---:B------:R-:W-:Y:S01]  /*4110*/  FFMA R29, R59.reuse, R31, R56 ;  /* 0x0000001f3b1d7223 */ /* 0x040fe20000000038 */
[----:B------:R-:W5:Y:S01]  /*4120*/  LDS.128 R60, [R74+0x270] ;  /* 0x000270004a3c7984 */ /* 0x000f620000000c00 */
[C---:B------:R-:W-:Y:S01]  /*4130*/  FFMA R32, R59.reuse, R35, R58 ;  /* 0x000000233b207223 */ /* 0x040fe2000000003a */
[-C--:B------:R-:W-:Y:S01]  /*4140*/  FFMA R33, R59, R43.reuse, R57 ;  /* 0x0000002b3b217223 */ /* 0x080fe20000000039 */
[----:B------:R-:W-:Y:S01]  /*4150*/  FFMA R124, R71, R43, R124 ;  /* 0x0000002b477c7223 */ /* 0x000fe2000000007c */
[----:B------:R-:W5:Y:S01]  /*4160*/  LDS.128 R56, [R74+0x470] ;  /* 0x000470004a387984 */ /* 0x000f620000000c00 */
[C---:B------:R-:W-:Y:S01]  /*4170*/  FFMA R35, R23.reuse, R35, R34 ;  /* 0x0000002317237223 */ /* 0x040fe20000000022 */
[C---:B------:R-:W-:Y:S01]  /*4180*/  FFMA R38, R23.reuse, R39, R38 ;  /* 0x0000002717267223 */ /* 0x040fe20000000026 */
[----:B------:R-:W-:Y:S01]  /*4190*/  FFMA R43, R23, R43, R42 ;  /* 0x0000002b172b7223 */ /* 0x000fe2000000002a */
[-C--:B------:R-:W-:Y:S01]  /*41a0*/  FFMA R125, R71, R31.reuse, R125 ;  /* 0x0000001f477d7223 */ /* 0x080fe2000000007d */
[----:B------:R-:W-:Y:S01]  /*41b0*/  FFMA R23, R23, R31, R30 ;  /* 0x0000001f17177223 */ /* 0x000fe2000000001e */
[----:B------:R-:W-:Y:S01]  /*41c0*/  FFMA R69, R71, R39, R69 ;  /* 0x0000002747457223 */ /* 0x000fe20000000045 */
[-C--:B-1----:R-:W-:Y:S01]  /*41d0*/  FFMA R40, R52, R64.reuse, R29 ;  /* 0x0000004034287223 */ /* 0x082fe2000000001d */
[----:B--2---:R-:W-:-:S03]  /*41e0*/  FFMA R34, R44, R64, R28 ;  /* 0x000000402c227223 */ /* 0x004fc6000000001c */
[-C--:B------:R-:W-:Y:S01]  /*41f0*/  FFMA R37, R53, R65.reuse, R40 ;  /* 0x0000004135257223 */ /* 0x080fe20000000028 */
[----:B------:R-:W1:Y:S01]  /*4200*/  LDS.128 R28, [R74+0x670] ;  /* 0x000670004a1c7984 */ /* 0x000e620000000c00 */
        /* <DEDUP_REMOVED lines=8> */
[----:B------:R-:W-:Y:S01]  /*4290*/  FFMA R60, R24, R60, R43 ;  /* 0x0000003c183c7223 */ /* 0x000fe2000000002b */
[----:B------:R-:W-:Y:S01]  /*42a0*/  FFMA R39, R25, R65, R64 ;  /* 0x0000004119277223 */ /* 0x000fe20000000040 */
        /* <DEDUP_REMOVED lines=20> */
[----:B------:R-:W-:Y:S01]  /*43f0*/  FFMA R57, R54, R58, R33 ;  /* 0x0000003a36397223 */ /* 0x000fe20000000021 */
[C---:B------:R-:W-:Y:S01]  /*4400*/  FFMA R66, R26.reuse, R66, R39 ;  /* 0x000000421a427223 */ /* 0x040fe20000000027 */
[----:B------:R-:W-:Y:S01]  /*4410*/  FFMA R58, R26, R58, R37 ;  /* 0x0000003a1a3a7223 */ /* 0x000fe20000000025 */
[----:B------:R-:W-:Y:S01]  /*4420*/  LDS.128 R40, [R74+0x680] ;  /* 0x000680004a287984 */ /* 0x000fe20000000c00 */
[----:B------:R-:W-:Y:S01]  /*4430*/  FFMA R75, R47, R67, R75 ;  /* 0x000000432f4b7223 */ /* 0x000fe2000000004b */
[-C--:B-1----:R-:W-:Y:S01]  /*4440*/  FFMA R70, R48, R28.reuse, R70 ;  /* 0x0000001c30467223 */ /* 0x082fe20000000046 */
[-C--:B------:R-:W-:Y:S01]  /*4450*/  FFMA R20, R44, R28.reuse, R20 ;  /* 0x0000001c2c147223 */ /* 0x080fe20000000014 */
[----:B------:R-:W-:Y:S01]  /*4460*/  LDS.128 R36, [R74+0x480] ;  /* 0x000480004a247984 */ /* 0x000fe20000000c00 */
[-C--:B------:R-:W-:Y:S01]  /*4470*/  FFMA R32, R52, R28.reuse, R32 ;  /* 0x0000001c34207223 */ /* 0x080fe20000000020 */
[-C--:B------:R-:W-:Y:S01]  /*4480*/  FFMA R49, R49, R29.reuse, R70 ;  /* 0x0000001d31317223 */ /* 0x080fe20000000046 */
[----:B------:R-:W-:Y:S01]  /*4490*/  FFMA R24, R24, R28, R35 ;  /* 0x0000001c18187223 */ /* 0x000fe20000000023 */
[----:B------:R-:W1:Y:S01]  /*44a0*/  LDS.128 R68, [R17.X4+UR4+0x80] ;  /* 0x0000800411447984 */ /* 0x000e620008004c00 */
[-C--:B------:R-:W-:Y:S01]  /*44b0*/  FFMA R45, R45, R29.reuse, R20 ;  /* 0x0000001d2d2d7223 */ /* 0x080fe20000000014 */
[-C--:B------:R-:W-:Y:S01]  /*44c0*/  FFMA R53, R53, R29.reuse, R32 ;  /* 0x0000001d35357223 */ /* 0x080fe20000000020 */
[----:B------:R-:W-:Y:S01]  /*44d0*/  FFMA R25, R25, R29, R24 ;  /* 0x0000001d19197223 */ /* 0x000fe20000000018 */
[----:B------:R-:W2:Y:S01]  /*44e0*/  LDS.128 R32, [R74+0x280] ;  /* 0x000280004a207984 */ /* 0x000ea20000000c00 */
[-C--:B------:R-:W-:Y:S01]  /*44f0*/  FFMA R46, R46, R30.reuse, R45 ;  /* 0x0000001e2e2e7223 */ /* 0x080fe2000000002d */
[-C--:B------:R-:W-:Y:S01]  /*4500*/  FFMA R50, R50, R30.reuse, R49 ;  /* 0x0000001e32327223 */ /* 0x080fe20000000031 */
[-C--:B------:R-:W-:Y:S01]  /*4510*/  FFMA R54, R54, R30.reuse, R53 ;  /* 0x0000001e36367223 */ /* 0x080fe20000000035 */
[----:B------:R-:W3:Y:S01]  /*4520*/  LDS.128 R20, [R74+0x80] ;  /* 0x000080004a147984 */ /* 0x000ee20000000c00 */
[----:B------:R-:W-:Y:S01]  /*4530*/  FFMA R26, R26, R30, R25 ;  /* 0x0000001e1a1a7223 */ /* 0x000fe20000000019 */
[-C--:B------:R-:W-:Y:S01]  /*4540*/  FFMA R30, R51, R67.reuse, R64 ;  /* 0x00000043331e7223 */ /* 0x080fe20000000040 */
[-C--:B------:R-:W-:Y:S01]  /*4550*/  FFMA R29, R55, R67.reuse, R65 ;  /* 0x00000043371d7223 */ /* 0x080fe20000000041 */
[----:B------:R-:W-:Y:S01]  /*4560*/  FFMA R28, R27, R67, R66 ;  /* 0x000000431b1c7223 */ /* 0x000fe20000000042 */
[-C--:B------:R-:W-:Y:S01]  /*4570*/  FFMA R24, R47, R59.reuse, R56 ;  /* 0x0000003b2f187223 */ /* 0x080fe20000000038 */
[----:B------:R-:W4:Y:S01]  /*4580*/  LDS.128 R64, [R17.X4+UR4+0x280] ;  /* 0x0002800411407984 */ /* 0x000f220008004c00 */
[-C--:B------:R-:W-:Y:S01]  /*4590*/  FFMA R60, R51, R59.reuse, R60 ;  /* 0x0000003b333c7223 */ /* 0x080fe2000000003c */
[-C--:B------:R-:W-:Y:S01]  /*45a0*/  FFMA R45, R55, R59.reuse, R57 ;  /* 0x0000003b372d7223 */ /* 0x080fe20000000039 */
[----:B------:R-:W-:Y:S01]  /*45b0*/  FFMA R44, R27, R59, R58 ;  /* 0x0000003b1b2c7223 */ /* 0x000fe2000000003a */
[C---:B------:R-:W-:Y:S01]  /*45c0*/  FFMA R125, R47.reuse, R63, R125 ;  /* 0x0000003f2f7d7223 */ /* 0x040fe2000000007d */
[----:B------:R-:W5:Y:S01]  /*45d0*/  LDS.128 R56, [R17.X4+UR4+0x480] ;  /* 0x0004800411387984 */ /* 0x000f620008004c00 */
[-C--:B------:R-:W-:Y:S01]  /*45e0*/  FFMA R47, R47, R31.reuse, R46 ;  /* 0x0000001f2f2f7223 */ /* 0x080fe2000000002e */
[-C--:B------:R-:W-:Y:S01]  /*45f0*/  FFMA R50, R51, R31.reuse, R50 ;  /* 0x0000001f33327223 */ /* 0x080fe20000000032 */
[----:B------:R-:W-:Y:S01]  /*4600*/  FFMA R54, R55, R31, R54 ;  /* 0x0000001f37367223 */ /* 0x000fe20000000036 */
[C---:B------:R-:W-:Y:S01]  /*4610*/  FFMA R62, R27.reuse, R63, R62 ;  /* 0x0000003f1b3e7223 */ /* 0x040fe2000000003e */
[----:B------:R-:W-:Y:S01]  /*4620*/  FFMA R31, R27, R31, R26 ;  /* 0x0000001f1b1f7223 */ /* 0x000fe2000000001a */
[-C--:B------:R-:W-:Y:S01]  /*4630*/  FFMA R124, R51, R63.reuse, R124 ;  /* 0x0000003f337c7223 */ /* 0x080fe2000000007c */
[----:B------:R-:W-:Y:S01]  /*4640*/  FFMA R61, R55, R63, R61 ;  /* 0x0000003f373d7223 */ /* 0x000fe2000000003d */
[----:B-1----:R-:W-:-:S02]  /*4650*/  FFMA R52, R68, R36, R24 ;  /* 0x0000002444347223 */ /* 0x002fc40000000018 */
[----:B------:R-:W1:Y:S01]  /*4660*/  LDS.128 R24, [R17.X4+UR4+0x680] ;  /* 0x0006800411187984 */ /* 0x000e620008004c00 */
[C---:B--2---:R-:W-:Y:S01]  /*4670*/  FFMA R48, R68.reuse, R32, R125 ;  /* 0x0000002044307223 */ /* 0x044fe2000000007d */
[C---:B---3--:R-:W-:Y:S01]  /*4680*/  FFMA R46, R68.reuse, R20, R75 ;  /* 0x00000014442e7223 */ /* 0x048fe2000000004b */
[----:B------:R-:W-:Y:S02]  /*4690*/  FFMA R68, R68, R40, R47 ;  /* 0x0000002844447223 */ /* 0x000fe4000000002f */
[C---:B------:R-:W-:Y:S01]  /*46a0*/  FFMA R49, R69.reuse, R33, R48 ;  /* 0x0000002145317223 */ /* 0x040fe20000000030 */
[C---:B------:R-:W-:Y:S01]  /*46b0*/  FFMA R75, R69.reuse, R37, R52 ;  /* 0x00000025454b7223 */ /* 0x040fe20000000034 */
[C---:B------:R-:W-:Y:S01]  /*46c0*/  FFMA R51, R69.reuse, R21, R46 ;  /* 0x0000001545337223 */ /* 0x040fe2000000002e */
[----:B------:R-:W-:Y:S01]  /*46d0*/  FFMA R47, R69, R41, R68 ;  /* 0x00000029452f7223 */ /* 0x000fe20000000044 */
[C---:B----4-:R-:W-:Y:S01]  /*46e0*/  FFMA R30, R64.reuse, R20, R30 ;  /* 0x00000014401e7223 */ /* 0x050fe2000000001e */
        /* <DEDUP_REMOVED lines=27> */
[C---:B-1----:R-:W-:Y:S01]  /*48a0*/  FFMA R28, R24.reuse, R20, R28 ;  /* 0x00000014181c7223 */ /* 0x042fe2000000001c */
[C---:B------:R-:W-:Y:S01]  /*48b0*/  FFMA R62, R24.reuse, R32, R62 ;  /* 0x00000020183e7223 */ /* 0x040fe2000000003e */
[C---:B------:R-:W-:Y:S01]  /*48c0*/  FFMA R44, R24.reuse, R36, R44 ;  /* 0x00000024182c7223 */ /* 0x040fe2000000002c */
[----:B------:R-:W-:Y:S01]  /*48d0*/  FFMA R24, R24, R40, R31 ;  /* 0x0000002818187223 */ /* 0x000fe2000000001f */
        /* <DEDUP_REMOVED lines=8> */
[C---:B------:R-:W-:Y:S01]  /*4960*/  FFMA R21, R67.reuse, R39, R64 ;  /* 0x0000002743157223 */ /* 0x040fe20000000040 */
[C---:B------:R-:W-:Y:S01]  /*4970*/  FFMA R33, R67.reuse, R35, R65 ;  /* 0x0000002343217223 */ /* 0x040fe20000000041 */
[----:B------:R-:W-:Y:S01]  /*4980*/  FFMA R125, R67, R23, R125 ;  /* 0x00000017437d7223 */ /* 0x000fe2000000007d */
        /* <DEDUP_REMOVED lines=9> */
[----:B------:R-:W-:Y:S01]  /*4a20*/  FFMA R37, R59, R23, R56 ;  /* 0x000000173b257223 */ /* 0x000fe20000000038 */
[C---:B------:R-:W-:Y:S01]  /*4a30*/  FFMA R75, R71.reuse, R39, R75 ;  /* 0x00000027474b7223 */ /* 0x040fe2000000004b */
[-C--:B------:R-:W-:Y:S01]  /*4a40*/  FFMA R70, R71, R43.reuse, R70 ;  /* 0x0000002b47467223 */ /* 0x080fe20000000046 */
[----:B------:R-:W5:Y:S01]  /*4a50*/  LDS.128 R64, [R17.X4+UR4+0x290] ;  /* 0x0002900411407984 */ /* 0x000f620008004c00 */
[C---:B------:R-:W-:Y:S01]  /*4a60*/  FFMA R43, R27.reuse, R43, R26 ;  /* 0x0000002b1b2b7223 */ /* 0x040fe2000000001a */
[C---:B------:R-:W-:Y:S01]  /*4a70*/  FFMA R39, R27.reuse, R39, R38 ;  /* 0x000000271b277223 */ /* 0x040fe20000000026 */
[C---:B------:R-:W-:Y:S01]  /*4a80*/  FFMA R34, R27.reuse, R35, R34 ;  /* 0x000000231b227223 */ /* 0x040fe20000000022 */
[----:B------:R-:W5:Y:S01]  /*4a90*/  LDS.128 R56, [R17.X4+UR4+0x490] ;  /* 0x0004900411387984 */ /* 0x000f620008004c00 */
[----:B------:R-:W-:Y:S01]  /*4aa0*/  FFMA R22, R27, R23, R22 ;  /* 0x000000171b167223 */ /* 0x000fe20000000016 */
[C---:B------:R-:W-:Y:S01]  /*4ab0*/  FFMA R69, R71.reuse, R35, R69 ;  /* 0x0000002347457223 */ /* 0x040fe20000000045 */
[----:B------:R-:W-:Y:S01]  /*4ac0*/  FFMA R68, R71, R23, R68 ;  /* 0x0000001747447223 */ /* 0x000fe20000000044 */
[----:B------:R-:W5:Y:S02]  /*4ad0*/  LDS.128 R24, [R17.X4+UR4+0x690] ;  /* 0x0006900411187984 */ /* 0x000f640008004c00 */
        /* <DEDUP_REMOVED lines=114> */
[----:B------:R-:W-:Y:S01]  /*5200*/  LDS.128 R60, [R17.X4+UR4+0xb0] ;  /* 0x0000b004113c7984 */ /* 0x000fe20008004c00 */
[C---:B------:R-:W-:Y:S01]  /*5210*/  FFMA R37, R25.reuse, R37, R36 ;  /* 0x0000002519257223 */ /* 0x040fe20000000024 */
[----:B------:R-:W-:Y:S01]  /*5220*/  FFMA R25, R25, R41, R24 ;  /* 0x0000002919197223 */ /* 0x000fe20000000018 */
        /* <DEDUP_REMOVED lines=18> */
[C---:B------:R-:W-:Y:S01]  /*5350*/  FFMA R68, R71.reuse, R39, R68 ;  /* 0x0000002747447223 */ /* 0x040fe20000000044 */
[-C--:B------:R-:W-:Y:S01]  /*5360*/  FFMA R70, R71, R43.reuse, R70 ;  /* 0x0000002b47467223 */ /* 0x080fe20000000046 */
[C---:B------:R-:W-:Y:S01]  /*5370*/  FFMA R43, R27.reuse, R43, R26 ;  /* 0x0000002b1b2b7223 */ /* 0x040fe2000000001a */
[----:B------:R-:W5:Y:S01]  /*5380*/  LDS.128 R56, [R17.X4+UR4+0x4b0] ;  /* 0x0004b00411387984 */ /* 0x000f620008004c00 */
[C---:B------:R-:W-:Y:S01]  /*5390*/  FFMA R39, R27.reuse, R39, R38 ;  /* 0x000000271b277223 */ /* 0x040fe20000000026 */
        /* <DEDUP_REMOVED lines=43> */
[-C--:B------:R-:W-:Y:S01]  /*5650*/  FFMA R58, R58, R46.reuse, R21 ;  /* 0x0000002e3a3a7223 */ /* 0x080fe20000000015 */
        /* <DEDUP_REMOVED lines=26> */
[----:B------:R-:W-:Y:S01]  /*5800*/  FFMA R54, R27, R55, R54 ;  /* 0x000000371b367223 */ /* 0x000fe20000000036 */
[-C--:B------:R-:W-:Y:S01]  /*5810*/  FFMA R75, R63, R31.reuse, R75 ;  /* 0x0000001f3f4b7223 */ /* 0x080fe2000000004b */
[----:B------:R-:W5:Y:S01]  /*5820*/  LDS.128 R56, [R17.X4+UR4+0x4c0] ;  /* 0x0004c00411387984 */ /* 0x000f620008004c00 */
[----:B------:R-:W-:Y:S01]  /*5830*/  FFMA R27, R27, R31, R30 ;  /* 0x0000001f1b1b7223 */ /* 0x000fe2000000001e */
[----:B------:R-:W-:-:S02]  /*5840*/  FFMA R60, R63, R55, R60 ;  /* 0x000000373f3c7223 */ /* 0x000fc4000000003c */
        /* <DEDUP_REMOVED lines=38> */
[----:B------:R-:W-:Y:S01]  /*5ab0*/  FFMA R57, R58, R38, R45 ;  /* 0x000000263a397223 */ /* 0x000fe2000000002d */
[----:B------:R-:W-:Y:S01]  /*5ac0*/  FFMA R28, R28, R40, R47 ;  /* 0x000000281c1c7223 */ /* 0x000fe2000000002f */
[C---:B------:R-:W-:Y:S01]  /*5ad0*/  FFMA R33, R29.reuse, R33, R54 ;  /* 0x000000211d217223 */ /* 0x040fe20000000036 */
[----:B------:R-:W-:Y:S01]  /*5ae0*/  FFMA R58, R58, R42, R25 ;  /* 0x0000002a3a3a7223 */ /* 0x000fe20000000019 */
        /* <DEDUP_REMOVED lines=16> */
[C---:B------:R-:W-:Y:S01]  /*5bf0*/  FFMA R36, R59.reuse, R35, R56 ;  /* 0x000000233b247223 */ /* 0x040fe20000000038 */
[----:B------:R-:W4:Y:S01]  /*5c00*/  LDS.128 R24, [R74+0x6d0] ;  /* 0x0006d0004a187984 */ /* 0x000f220000000c00 */
[----:B------:R-:W-:Y:S01]  /*5c10*/  FFMA R124, R59, R23, R124 ;  /* 0x000000173b7c7223 */ /* 0x000fe2000000007c */
        /* <DEDUP_REMOVED lines=62> */
[----:B------:R-:W-:Y:S01]  /*6000*/  FFMA R125, R67, R47, R125 ;  /* 0x0000002f437d7223 */ /* 0x000fe2000000007d */
[----:B------:R-:W2:Y:S01]  /*6010*/  LDS.128 R40, [R74+0x4e0] ;  /* 0x0004e0004a287984 */ /* 0x000ea20000000c00 */
[C---:B------:R-:W-:Y:S01]  /*6020*/  FFMA R49, R30.reuse, R26, R49 ;  /* 0x0000001a1e317223 */ /* 0x040fe20000000031 */
[----:B------:R-:W-:Y:S01]  /*6030*/  FFMA R53, R29, R53, R52 ;  /* 0x000000351d357223 */ /* 0x000fe20000000034 */
[-C--:B------:R-:W-:Y:S01]  /*6040*/  FFMA R62, R63, R27.reuse, R62 ;  /* 0x0000001b3f3e7223 */ /* 0x080fe2000000003e */
[----:B------:R-:W3:Y:S01]  /*6050*/  LDS.128 R32, [R74+0xe0] ;  /* 0x0000e0004a207984 */ /* 0x000ee20000000c00 */
[-C--:B------:R-:W-:Y:S01]  /*6060*/  FFMA R58, R59, R27.reuse, R58 ;  /* 0x0000001b3b3a7223 */ /* 0x080fe2000000003a */
[----:B------:R-:W-:Y:S01]  /*6070*/  FFMA R49, R31, R27, R49 ;  /* 0x0000001b1f317223 */ /* 0x000fe20000000031 */
[----:B------:R-:W-:Y:S01]  /*6080*/  FFMA R54, R30, R54, R53 ;  /* 0x000000361e367223 */ /* 0x000fe20000000035 */
[----:B------:R-:W4:Y:S01]  /*6090*/  LDS.128 R20, [R74+0x6e0] ;  /* 0x0006e0004a147984 */ /* 0x000f220000000c00 */
[-C--:B------:R-:W-:Y:S01]  /*60a0*/  FFMA R61, R63, R51.reuse, R61 ;  /* 0x000000333f3d7223 */ /* 0x080fe2000000003d */
[-C--:B------:R-:W-:Y:S01]  /*60b0*/  FFMA R56, R59, R51.reuse, R56 ;  /* 0x000000333b387223 */ /* 0x080fe20000000038 */
[C---:B------:R-:W-:Y:S01]  /*60c0*/  FFMA R51, R31.reuse, R51, R50 ;  /* 0x000000331f337223 */ /* 0x040fe20000000032 */
[----:B------:R-:W5:Y:S01]  /*60d0*/  LDS.128 R64, [R17.X4+UR4+0x2e0] ;  /* 0x0002e00411407984 */ /* 0x000f620008004c00 */
[C---:B------:R-:W-:Y:S01]  /*60e0*/  FFMA R54, R31.reuse, R55, R54 ;  /* 0x000000371f367223 */ /* 0x040fe20000000036 */
[----:B------:R-:W-:Y:S01]  /*60f0*/  FFMA R46, R31, R47, R46 ;  /* 0x0000002f1f2e7223 */ /* 0x000fe2000000002e */
[C---:B------:R-:W-:Y:S01]  /*6100*/  FFMA R60, R63.reuse, R55, R60 ;  /* 0x000000373f3c7223 */ /* 0x040fe2000000003c */
[----:B------:R-:W5:Y:S01]  /*6110*/  LDS.128 R24, [R17.X4+UR4+0x4e0] ;  /* 0x0004e00411187984 */ /* 0x000f620008004c00 */
[----:B------:R-:W-:Y:S01]  /*6120*/  FFMA R75, R63, R47, R75 ;  /* 0x0000002f3f4b7223 */ /* 0x000fe2000000004b */
[C---:B------:R-:W-:Y:S01]  /*6130*/  FFMA R124, R59.reuse, R55, R124 ;  /* 0x000000373b7c7223 */ /* 0x040fe2000000007c */
[----:B------:R-:W-:Y:S01]  /*6140*/  FFMA R57, R59, R47, R57 ;  /* 0x0000002f3b397223 */ /* 0x000fe20000000039 */
[----:B------:R-:W5:Y:S01]  /*6150*/  LDS.128 R28, [R17.X4+UR4+0x6e0] ;  /* 0x0006e004111c7984 */ /* 0x000f620008004c00 */
[C---:B-1----:R-:W-:Y:S01]  /*6160*/  FFMA R60, R68.reuse, R36, R60 ;  /* 0x00000024443c7223 */ /* 0x042fe2000000003c */
[C---:B--2---:R-:W-:Y:S01]  /*6170*/  FFMA R52, R68.reuse, R40, R61 ;  /* 0x0000002844347223 */ /* 0x044fe2000000003d */
[----:B---3--:R-:W-:-:S02]  /*6180*/  FFMA R50, R68, R32, R75 ;  /* 0x0000002044327223 */ /* 0x008fc4000000004b */
        /* <DEDUP_REMOVED lines=43> */
[C---:B------:R-:W-:Y:S01]  /*6440*/  FFMA R28, R67.reuse, R23, R66 ;  /* 0x00000017431c7223 */ /* 0x040fe20000000042 */
[----:B------:R-:W1:Y:S01]  /*6450*/  LDS.128 R44, [R17.X4+UR4+0xf0] ;  /* 0x0000f004112c7984 */ /* 0x000e620008004c00 */
[C---:B------:R-:W-:Y:S01]  /*6460*/  FFMA R29, R67.reuse, R43, R64 ;  /* 0x0000002b431d7223 */ /* 0x040fe20000000040 */
[C---:B------:R-:W-:Y:S01]  /*6470*/  FFMA R32, R67.reuse, R39, R65 ;  /* 0x0000002743207223 */ /* 0x040fe20000000041 */
[----:B------:R-:W-:Y:S01]  /*6480*/  FFMA R125, R67, R35, R125 ;  /* 0x00000023437d7223 */ /* 0x000fe2000000007d */
[----:B------:R-:W2:Y:S01]  /*6490*/  LDS.128 R52, [R74+0x4f0] ;  /* 0x0004f0004a347984 */ /* 0x000ea20000000c00 */
[C---:B------:R-:W-:Y:S01]  /*64a0*/  FFMA R33, R30.reuse, R22, R33 ;  /* 0x000000161e217223 */ /* 0x040fe20000000021 */
[C---:B------:R-:W-:Y:S01]  /*64b0*/  FFMA R38, R30.reuse, R38, R37 ;  /* 0x000000261e267223 */ /* 0x040fe20000000025 */
[----:B------:R-:W-:Y:S01]  /*64c0*/  FFMA R42, R30, R42, R41 ;  /* 0x0000002a1e2a7223 */ /* 0x000fe20000000029 */
[----:B------:R-:W3:Y:S01]  /*64d0*/  LDS.128 R60, [R74+0xf0] ;  /* 0x0000f0004a3c7984 */ /* 0x000ee20000000c00 */
[-C--:B------:R-:W-:Y:S01]  /*64e0*/  FFMA R70, R71, R23.reuse, R70 ;  /* 0x0000001747467223 */ /* 0x080fe20000000046 */
[-C--:B------:R-:W-:Y:S01]  /*64f0*/  FFMA R30, R27, R23.reuse, R26 ;  /* 0x000000171b1e7223 */ /* 0x080fe2000000001a */
[----:B------:R-:W-:Y:S01]  /*6500*/  FFMA R33, R31, R23, R33 ;  /* 0x000000171f217223 */ /* 0x000fe20000000021 */
[----:B------:R-:W4:Y:S01]  /*6510*/  LDS.128 R48, [R74+0x6f0] ;  /* 0x0006f0004a307984 */ /* 0x000f220000000c00 */
[C---:B------:R-:W-:Y:S01]  /*6520*/  FFMA R36, R27.reuse, R43, R124 ;  /* 0x0000002b1b247223 */ /* 0x040fe2000000007c */
[C---:B------:R-:W-:Y:S01]  /*6530*/  FFMA R37, R27.reuse, R39, R25 ;  /* 0x000000271b257223 */ /* 0x040fe20000000019 */
[----:B------:R-:W-:Y:S01]  /*6540*/  FFMA R40, R27, R35, R24 ;  /* 0x000000231b287223 */ /* 0x000fe20000000018 */
[----:B------:R-:W5:Y:S01]  /*6550*/  LDS.128 R64, [R17.X4+UR4+0x2f0] ;  /* 0x0002f00411407984 */ /* 0x000f620008004c00 */
        /* <DEDUP_REMOVED lines=57> */
[----:B------:R-:W-:Y:S01]  /*68f0*/  FFMA R52, R26, R50, R25 ;  /* 0x000000321a347223 */ /* 0x000fe20000000019 */
[----:B------:R-:W2:Y:S01]  /*6900*/  LDS.128 R36, [R74+0x500] ;  /* 0x000500004a247984 */ /* 0x000ea20000000c00 */
[C---:B------:R-:W-:Y:S01]  /*6910*/  FFMA R24, R47.reuse, R59, R44 ;  /* 0x0000003b2f187223 */ /* 0x040fe2000000002c */
[C---:B------:R-:W-:Y:S01]  /*6920*/  FFMA R75, R47.reuse, R55, R75 ;  /* 0x000000372f4b7223 */ /* 0x040fe2000000004b */
[C---:B------:R-:W-:Y:S01]  /*6930*/  FFMA R25, R47.reuse, R63, R45 ;  /* 0x0000003f2f197223 */ /* 0x040fe2000000002d */
[----:B------:R-:W3:Y:S01]  /*6940*/  LDS.128 R68, [R74+0x100] ;  /* 0x000100004a447984 */ /* 0x000ee20000000c00 */
[-C--:B------:R-:W-:Y:S01]  /*6950*/  FFMA R26, R47, R51.reuse, R46 ;  /* 0x000000332f1a7223 */ /* 0x080fe2000000002e */
[C---:B------:R-:W-:Y:S01]  /*6960*/  FFMA R48, R23.reuse, R51, R22 ;  /* 0x0000003317307223 */ /* 0x040fe20000000016 */
[C---:B------:R-:W-:Y:S01]  /*6970*/  FFMA R49, R23.reuse, R55, R21 ;  /* 0x0000003717317223 */ /* 0x040fe20000000015 */
[----:B------:R-:W4:Y:S01]  /*6980*/  LDS.128 R32, [R74+0x700] ;  /* 0x000700004a207984 */ /* 0x000f220000000c00 */
[C---:B------:R-:W-:Y:S01]  /*6990*/  FFMA R50, R23.reuse, R59, R20 ;  /* 0x0000003b17327223 */ /* 0x040fe20000000014 */
[----:B------:R-:W-:Y:S01]  /*69a0*/  FFMA R64, R23, R63, R64 ;  /* 0x0000003f17407223 */ /* 0x000fe20000000040 */
[C---:B------:R-:W-:Y:S01]  /*69b0*/  FFMA R66, R67.reuse, R51, R66 ;  /* 0x0000003343427223 */ /* 0x040fe20000000042 */
[----:B------:R-:W5:Y:S01]  /*69c0*/  LDS.128 R44, [R17.X4+UR4+0x300] ;  /* 0x00030004112c7984 */ /* 0x000f620008004c00 */
[----:B------:R-:W-:Y:S01]  /*69d0*/  FFMA R65, R67, R55, R65 ;  /* 0x0000003743417223 */ /* 0x000fe20000000041 */
[C---:B------:R-:W-:Y:S01]  /*69e0*/  FFMA R51, R27.reuse, R51, R52 ;  /* 0x000000331b337223 */ /* 0x040fe20000000034 */
[C---:B------:R-:W-:Y:S01]  /*69f0*/  FFMA R55, R27.reuse, R55, R54 ;  /* 0x000000371b377223 */ /* 0x040fe20000000036 */
[----:B------:R-:W5:Y:S01]  /*6a00*/  LDS.128 R20, [R17.X4+UR4+0x500] ;  /* 0x0005000411147984 */ /* 0x000f620008004c00 */
[C---:B------:R-:W-:Y:S01]  /*6a10*/  FFMA R58, R27.reuse, R59, R58 ;  /* 0x0000003b1b3a7223 */ /* 0x040fe2000000003a */
[----:B------:R-:W-:Y:S01]  /*6a20*/  FFMA R62, R27, R63, R62 ;  /* 0x0000003f1b3e7223 */ /* 0x000fe2000000003e */
[C---:B------:R-:W-:Y:S01]  /*6a30*/  FFMA R124, R67.reuse, R59, R124 ;  /* 0x0000003b437c7223 */ /* 0x040fe2000000007c */
[----:B------:R-:W-:Y:S01]  /*6a40*/  FFMA R125, R67, R63, R125 ;  /* 0x0000003f437d7223 */ /* 0x000fe2000000007d */
[C---:B-1----:R-:W-:Y:S01]  /*6a50*/  FFMA R54, R28.reuse, R40, R24 ;  /* 0x000000281c367223 */ /* 0x042fe20000000018 */
[----:B--2---:R-:W-:-:S03]  /*6a60*/  FFMA R56, R28, R36, R75 ;  /* 0x000000241c387223 */ /* 0x004fc6000000004b */
[C---:B------:R-:W-:Y:S01]  /*6a70*/  FFMA R59, R29.reuse, R41, R54 ;  /* 0x000000291d3b7223 */ /* 0x040fe20000000036 */
[C---:B---3--:R-:W-:Y:S01]  /*6a80*/  FFMA R52, R28.reuse, R68, R25 ;  /* 0x000000441c347223 */ /* 0x048fe20000000019 */
[C---:B------:R-:W-:Y:S01]  /*6a90*/  FFMA R57, R29.reuse, R37, R56 ;  /* 0x000000251d397223 */ /* 0x040fe20000000038 */
[----:B----4-:R-:W-:Y:S02]  /*6aa0*/  FFMA R28, R28, R32, R26 ;  /* 0x000000201c1c7223 */ /* 0x010fe4000000001a */
[C---:B------:R-:W-:Y:S01]  /*6ab0*/  FFMA R75, R29.reuse, R69, R52 ;  /* 0x000000451d4b7223 */ /* 0x040fe20000000034 */
[----:B------:R-:W1:Y:S01]  /*6ac0*/  LDS.128 R24, [R17.X4+UR4+0x700] ;  /* 0x0007000411187984 */ /* 0x000e620008004c00 */
        /* <DEDUP_REMOVED lines=29> */
[----:B------:R-:W-:Y:S01]  /*6ca0*/  LDS.128 R64, [R74+0x110] ;  /* 0x000110004a407984 */ /* 0x000fe20000000c00 */
[----:B------:R-:W-:Y:S01]  /*6cb0*/  FFMA R75, R31, R71, R75 ;  /* 0x000000471f4b7223 */ /* 0x000fe2000000004b */
        /* <DEDUP_REMOVED lines=11> */
[----:B------:R-:W1:Y:S01]  /*6d70*/  LDS.128 R48, [R17.X4+UR4+0x110] ;  /* 0x0001100411307984 */ /* 0x000e620008004c00 */
        /* <DEDUP_REMOVED lines=9> */
[C---:B------:R-:W-:Y:S01]  /*6e10*/  FFMA R25, R31.reuse, R39, R28 ;  /* 0x000000271f197223 */ /* 0x040fe2000000001c */
[-C--:B------:R-:W-:Y:S01]  /*6e20*/  FFMA R26, R31, R35.reuse, R30 ;  /* 0x000000231f1a7223 */ /* 0x080fe2000000001e */
[----:B------:R-:W4:Y:S01]  /*6e30*/  LDS.128 R52, [R74+0x710] ;  /* 0x000710004a347984 */ /* 0x000f220000000c00 */
[C---:B------:R-:W-:Y:S01]  /*6e40*/  FFMA R32, R23.reuse, R35, R22 ;  /* 0x0000002317207223 */ /* 0x040fe20000000016 */
[C---:B------:R-:W-:Y:S01]  /*6e50*/  FFMA R33, R23.reuse, R39, R20 ;  /* 0x0000002717217223 */ /* 0x040fe20000000014 */
[----:B------:R-:W-:Y:S01]  /*6e60*/  FFMA R34, R23, R71, R21 ;  /* 0x0000004717227223 */ /* 0x000fe20000000015 */
[----:B------:R-:W5:Y:S01]  /*6e70*/  LDS.128 R28, [R17.X4+UR4+0x310] ;  /* 0x00031004111c7984 */ /* 0x000f620008004c00 */
[C---:B------:R-:W-:Y:S01]  /*6e80*/  FFMA R35, R27.reuse, R35, R36 ;  /* 0x000000231b237223 */ /* 0x040fe20000000024 */
[C---:B------:R-:W-:Y:S01]  /*6e90*/  FFMA R39, R27.reuse, R39, R38 ;  /* 0x000000271b277223 */ /* 0x040fe20000000026 */
[C---:B------:R-:W-:Y:S01]  /*6ea0*/  FFMA R42, R27.reuse, R43, R42 ;  /* 0x0000002b1b2a7223 */ /* 0x040fe2000000002a */
[----:B------:R-:W5:Y:S01]  /*6eb0*/  LDS.128 R20, [R17.X4+UR4+0x510] ;  /* 0x0005100411147984 */ /* 0x000f620008004c00 */
[----:B------:R-:W-:Y:S01]  /*6ec0*/  FFMA R70, R27, R71, R70 ;  /* 0x000000471b467223 */ /* 0x000fe20000000046 */
[C---:B-1----:R-:W-:Y:S01]  /*6ed0*/  FFMA R36, R48.reuse, R64, R75 ;  /* 0x0000004030247223 */ /* 0x042fe2000000004b */
[----:B--2---:R-:W-:-:S03]  /*6ee0*/  FFMA R38, R48, R60, R24 ;  /* 0x0000003c30267223 */ /* 0x004fc60000000018 */
[C---:B------:R-:W-:Y:S01]  /*6ef0*/  FFMA R75, R49.reuse, R65, R36 ;  /* 0x00000041314b7223 */ /* 0x040fe20000000024 */
[----:B---3--:R-:W-:Y:S01]  /*6f00*/  FFMA R40, R48, R56, R25 ;  /* 0x0000003830287223 */ /* 0x008fe20000000019 */
[C---:B------:R-:W-:Y:S02]  /*6f10*/  FFMA R43, R49.reuse, R61, R38 ;  /* 0x0000003d312b7223 */ /* 0x040fe40000000026 */
[----:B------:R-:W-:Y:S01]  /*6f20*/  FFMA R75, R50, R66, R75 ;  /* 0x00000042324b7223 */ /* 0x000fe2000000004b */
[----:B----4-:R-:W-:Y:S01]  /*6f30*/  FFMA R48, R48, R52, R26 ;  /* 0x0000003430307223 */ /* 0x010fe2000000001a */
[----:B------:R-:W-:Y:S01]  /*6f40*/  FFMA R41, R49, R57, R40 ;  /* 0x0000003931297223 */ /* 0x000fe20000000028 */
[----:B------:R-:W1:Y:S01]  /*6f50*/  LDS.128 R24, [R17.X4+UR4+0x710] ;  /* 0x0007100411187984 */ /* 0x000e620008004c00 */
        /* <DEDUP_REMOVED lines=30> */
[----:B------:R-:W-:Y:S01]  /*7140*/  FFMA R125, R31, R67, R125 ;  /* 0x000000431f7d7223 */ /* 0x000fe2000000007d */
[C---:B------:R-:W-:Y:S01]  /*7150*/  FFMA R49, R51.reuse, R59, R49 ;  /* 0x0000003b33317223 */ /* 0x040fe20000000031 */
[----:B------:R-:W-:Y:S01]  /*7160*/  FFMA R50, R51, R55, R50 ;  /* 0x0000003733327223 */ /* 0x000fe20000000032 */
[----:B------:R-:W-:Y:S01]  /*7170*/  FFMA R124, R23, R59, R124 ;  /* 0x0000003b177c7223 */ /* 0x000fe2000000007c */
[C---:B-1----:R-:W-:Y:S01]  /*7180*/  FFMA R70, R24.reuse, R64, R70 ;  /* 0x0000004018467223 */ /* 0x042fe20000000046 */
[C---:B------:R-:W-:Y:S01]  /*7190*/  FFMA R42, R24.reuse, R60, R42 ;  /* 0x0000003c182a7223 */ /* 0x040fe2000000002a */
[C---:B------:R-:W-:Y:S01]  /*71a0*/  FFMA R56, R24.reuse, R56, R39 ;  /* 0x0000003818387223 */ /* 0x040fe20000000027 */
        /* <DEDUP_REMOVED lines=11> */
[----:B------:R-:W2:Y:S01]  /*7260*/  LDS.128 R40, [R17.X4+UR4+0x520] ;  /* 0x0005200411287984 */ /* 0x000ea20008004c00 */
[----:B------:R-:W-:Y:S01]  /*7270*/  FFMA R52, R51, R63, R48 ;  /* 0x0000003f33347223 */ /* 0x000fe20000000030 */
[C---:B------:R-:W-:Y:S01]  /*7280*/  FFMA R48, R31.reuse, R55, R30 ;  /* 0x000000371f307223 */ /* 0x040fe2000000001e */
[C---:B------:R-:W-:Y:S01]  /*7290*/  FFMA R53, R31.reuse, R59, R28 ;  /* 0x0000003b1f357223 */ /* 0x040fe2000000001c */
[----:B------:R-:W3:Y:S01]  /*72a0*/  LDS.128 R36, [R17.X4+UR4+0x720] ;  /* 0x0007200411247984 */ /* 0x000ee20008004c00 */
[----:B------:R-:W-:Y:S01]  /*72b0*/  FFMA R54, R31, R63, R29 ;  /* 0x0000003f1f367223 */ /* 0x000fe2000000001d */
[C---:B------:R-:W-:Y:S01]  /*72c0*/  FFMA R51, R23.reuse, R55, R22 ;  /* 0x0000003717337223 */ /* 0x040fe20000000016 */
[----:B------:R-:W-:Y:S01]  /*72d0*/  FFMA R56, R23, R63, R21 ;  /* 0x0000003f17387223 */ /* 0x000fe20000000015 */
[----:B------:R-:W4:Y:S01]  /*72e0*/  LDS.128 R28, [R74+0x320] ;  /* 0x000320004a1c7984 */ /* 0x000f220000000c00 */
[C---:B------:R-:W-:Y:S01]  /*72f0*/  FFMA R55, R27.reuse, R55, R26 ;  /* 0x000000371b377223 */ /* 0x040fe2000000001a */
[C---:B------:R-:W-:Y:S01]  /*7300*/  FFMA R58, R27.reuse, R59, R58 ;  /* 0x0000003b1b3a7223 */ /* 0x040fe2000000003a */
[----:B------:R-:W-:Y:S01]  /*7310*/  FFMA R63, R27, R63, R62 ;  /* 0x0000003f1b3f7223 */ /* 0x000fe2000000003e */
[-C--:B------:R-:W-:Y:S01]  /*7320*/  FFMA R25, R23, R67.reuse, R20 ;  /* 0x0000004317197223 */ /* 0x080fe20000000014 */
[----:B------:R-:W-:Y:S01]  /*7330*/  FFMA R27, R27, R67, R66 ;  /* 0x000000431b1b7223 */ /* 0x000fe20000000042 */
[----:B------:R-:W5:Y:S01]  /*7340*/  LDS.128 R20, [R74+0x520] ;  /* 0x000520004a147984 */ /* 0x000f620000000c00 */
[-C--:B-1----:R-:W-:Y:S01]  /*7350*/  FFMA R60, R68, R32.reuse, R75 ;  /* 0x00000020443c7223 */ /* 0x082fe2000000004b */
[-C--:B------:R-:W-:Y:S01]  /*7360*/  FFMA R62, R44, R32.reuse, R125 ;  /* 0x000000202c3e7223 */ /* 0x080fe2000000007d */
[----:B--2---:R-:W-:-:S03]  /*7370*/  FFMA R64, R40, R32, R25 ;  /* 0x0000002028407223 */ /* 0x004fc60000000019 */
[-C--:B------:R-:W-:Y:S01]  /*7380*/  FFMA R57, R45, R33.reuse, R62 ;  /* 0x000000212d397223 */ /* 0x080fe2000000003e */
[-C--:B------:R-:W-:Y:S01]  /*7390*/  FFMA R75, R69, R33.reuse, R60 ;  /* 0x00000021454b7223 */ /* 0x080fe2000000003c */
[----:B---3--:R-:W-:Y:S01]  /*73a0*/  FFMA R32, R36, R32, R27 ;  /* 0x0000002024207223 */ /* 0x008fe2000000001b */
[-C--:B------:R-:W-:Y:S01]  /*73b0*/  FFMA R59, R41, R33.reuse, R64 ;  /* 0x00000021293b7223 */ /* 0x080fe20000000040 */
[----:B------:R-:W1:Y:S01]  /*73c0*/  LDS.128 R24, [R74+0x720] ;  /* 0x000720004a187984 */ /* 0x000e620000000c00 */
[----:B------:R-:W-:Y:S01]  /*73d0*/  FFMA R75, R70, R34, R75 ;  /* 0x00000022464b7223 */ /* 0x000fe2000000004b */
[-C--:B----4-:R-:W-:Y:S01]  /*73e0*/  FFMA R52, R68, R28.reuse, R52 ;  /* 0x0000001c44347223 */ /* 0x090fe20000000034 */
[-C--:B------:R-:W-:Y:S01]  /*73f0*/  FFMA R54, R44, R28.reuse, R54 ;  /* 0x0000001c2c367223 */ /* 0x080fe20000000036 */
[----:B------:R-:W-:Y:S01]  /*7400*/  FFMA R56, R40, R28, R56 ;  /* 0x0000001c28387223 */ /* 0x000fe20000000038 */
[----:B------:R-:W-:Y:S01]  /*7410*/  FFMA R61, R37, R33, R32 ;  /* 0x00000021253d7223 */ /* 0x000fe20000000020 */
[-C--:B------:R-:W-:Y:S01]  /*7420*/  FFMA R33, R46, R34.reuse, R57 ;  /* 0x000000222e217223 */ /* 0x080fe20000000039 */
[----:B------:R-:W-:Y:S01]  /*7430*/  FFMA R32, R42, R34, R59 ;  /* 0x000000222a207223 */ /* 0x000fe2000000003b */
[----:B------:R-:W-:Y:S01]  /*7440*/  FFMA R28, R36, R28, R63 ;  /* 0x0000001c241c7223 */ /* 0x000fe2000000003f */
[-C--:B------:R-:W-:Y:S01]  /*7450*/  FFMA R125, R69, R29.reuse, R52 ;  /* 0x0000001d457d7223 */ /* 0x080fe20000000034 */
[-C--:B------:R-:W-:Y:S01]  /*7460*/  FFMA R57, R45, R29.reuse, R54 ;  /* 0x0000001d2d397223 */ /* 0x080fe20000000036 */
[-C--:B------:R-:W-:Y:S01]  /*7470*/  FFMA R59, R41, R29.reuse, R56 ;  /* 0x0000001d293b7223 */ /* 0x080fe20000000038 */
[-C--:B-----5:R-:W-:Y:S01]  /*7480*/  FFMA R52, R68, R20.reuse, R49 ;  /* 0x0000001444347223 */ /* 0x0a0fe20000000031 */
[-C--:B------:R-:W-:Y:S01]  /*7490*/  FFMA R54, R44, R20.reuse, R53 ;  /* 0x000000142c367223 */ /* 0x080fe20000000035 */
[-C--:B------:R-:W-:Y:S01]  /*74a0*/  FFMA R124, R40, R20.reuse, R124 ;  /* 0x00000014287c7223 */ /* 0x080fe2000000007c */
[----:B------:R-:W-:Y:S01]  /*74b0*/  FFMA R58, R36, R20, R58 ;  /* 0x00000014243a7223 */ /* 0x000fe2000000003a */
[----:B------:R-:W-:Y:S01]  /*74c0*/  FFMA R34, R38, R34, R61 ;  /* 0x0000002226227223 */ /* 0x000fe2000000003d */
[----:B------:R-:W-:Y:S01]  /*74d0*/  FFMA R61, R37, R29, R28 ;  /* 0x0000001d253d7223 */ /* 0x000fe2000000001c */
[-C--:B------:R-:W-:Y:S01]  /*74e0*/  FFMA R29, R46, R30.reuse, R57 ;  /* 0x0000001e2e1d7223 */ /* 0x080fe20000000039 */
[-C--:B------:R-:W-:Y:S01]  /*74f0*/  FFMA R28, R42, R30.reuse, R59 ;  /* 0x0000001e2a1c7223 */ /* 0x080fe2000000003b */
[-C--:B------:R-:W-:Y:S01]  /*7500*/  FFMA R49, R69, R21.reuse, R52 ;  /* 0x0000001545317223 */ /* 0x080fe20000000034 */
[-C--:B------:R-:W-:Y:S01]  /*7510*/  FFMA R53, R45, R21.reuse, R54 ;  /* 0x000000152d357223 */ /* 0x080fe20000000036 */
[-C--:B------:R-:W-:Y:S01]  /*7520*/  FFMA R57, R41, R21.reuse, R124 ;  /* 0x0000001529397223 */ /* 0x080fe2000000007c */
[----:B------:R-:W-:Y:S01]  /*7530*/  FFMA R59, R37, R21, R58 ;  /* 0x00000015253b7223 */ /* 0x000fe2000000003a */
[C---:B------:R-:W-:Y:S01]  /*7540*/  FFMA R125, R70.reuse, R30, R125 ;  /* 0x0000001e467d7223 */ /* 0x040fe2000000007d */
[-C--:B------:R-:W-:Y:S01]  /*7550*/  FFMA R124, R70, R22.reuse, R49 ;  /* 0x00000016467c7223 */ /* 0x080fe20000000031 */
[-C--:B------:R-:W-:Y:S01]  /*7560*/  FFMA R20, R46, R22.reuse, R53 ;  /* 0x000000162e147223 */ /* 0x080fe20000000035 */
[----:B------:R-:W-:Y:S01]  /*7570*/  FFMA R21, R42, R22, R57 ;  /* 0x000000162a157223 */ /* 0x000fe20000000039 */
[C---:B------:R-:W-:Y:S01]  /*7580*/  FFMA R30, R38.reuse, R30, R61 ;  /* 0x0000001e261e7223 */ /* 0x040fe2000000003d */
[----:B------:R-:W-:Y:S01]  /*7590*/  FFMA R22, R38, R22, R59 ;  /* 0x0000001626167223 */ /* 0x000fe2000000003b */
[----:B------:R-:W-:Y:S01]  /*75a0*/  LDS.128 R60, [R74+0x330] ;  /* 0x000330004a3c7984 */ /* 0x000fe20000000c00 */
[-C--:B------:R-:W-:Y:S01]  /*75b0*/  FFMA R75, R71, R35.reuse, R75 ;  /* 0x00000023474b7223 */ /* 0x080fe2000000004b */
[-C--:B------:R-:W-:Y:S01]  /*75c0*/  FFMA R32, R43, R35.reuse, R32 ;  /* 0x000000232b207223 */ /* 0x080fe20000000020 */
[----:B------:R-:W-:Y:S01]  /*75d0*/  FFMA R34, R39, R35, R34 ;  /* 0x0000002327227223 */ /* 0x000fe20000000022 */
[----:B------:R-:W-:Y:S01]  /*75e0*/  LDS.128 R56, [R74+0x530] ;  /* 0x000530004a387984 */ /* 0x000fe20000000c00 */
[C---:B------:R-:W-:Y:S01]  /*75f0*/  FFMA R125, R71.reuse, R31, R125 ;  /* 0x0000001f477d7223 */ /* 0x040fe2000000007d */
[----:B------:R-:W-:-:S02]  /*7600*/  FFMA R124, R71, R23, R124 ;  /* 0x00000017477c7223 */ /* 0x000fc4000000007c */
[----:B------:R-:W-:Y:S01]  /*7610*/  LDS.128 R64, [R74+0x130] ;  /* 0x000130004a407984 */ /* 0x000fe20000000c00 */
[-C--:B-1----:R-:W-:Y:S01]  /*7620*/  FFMA R50, R68, R24.reuse, R50 ;  /* 0x0000001844327223 */ /* 0x082fe20000000032 */
[-C--:B------:R-:W-:Y:S01]  /*7630*/  FFMA R48, R44, R24.reuse, R48 ;  /* 0x000000182c307223 */ /* 0x080fe20000000030 */
[-C--:B------:R-:W-:Y:S01]  /*7640*/  FFMA R40, R40, R24.reuse, R51 ;  /* 0x0000001828287223 */ /* 0x080fe20000000033 */
[----:B------:R-:W-:Y:S01]  /*7650*/  FFMA R24, R36, R24, R55 ;  /* 0x0000001824187223 */ /* 0x000fe20000000037 */
[-C--:B------:R-:W-:Y:S01]  /*7660*/  FFMA R69, R69, R25.reuse, R50 ;  /* 0x0000001945457223 */ /* 0x080fe20000000032 */
[-C--:B------:R-:W-:Y:S01]  /*7670*/  FFMA R45, R45, R25.reuse, R48 ;  /* 0x000000192d2d7223 */ /* 0x080fe20000000030 */
[-C--:B------:R-:W-:Y:S01]  /*7680*/  FFMA R41, R41, R25.reuse, R40 ;  /* 0x0000001929297223 */ /* 0x080fe20000000028 */
[----:B------:R-:W-:Y:S01]  /*7690*/  FFMA R25, R37, R25, R24 ;  /* 0x0000001925197223 */ /* 0x000fe20000000018 */
[----:B------:R-:W1:Y:S01]  /*76a0*/  LDS.128 R48, [R17.X4+UR4+0x130] ;  /* 0x0001300411307984 */ /* 0x000e620008004c00 */
[-C--:B------:R-:W-:Y:S01]  /*76b0*/  FFMA R70, R70, R26.reuse, R69 ;  /* 0x0000001a46467223 */ /* 0x080fe20000000045 */
[-C--:B------:R-:W-:Y:S01]  /*76c0*/  FFMA R46, R46, R26.reuse, R45 ;  /* 0x0000001a2e2e7223 */ /* 0x080fe2000000002d */
[-C--:B------:R-:W-:Y:S01]  /*76d0*/  FFMA R42, R42, R26.reuse, R41 ;  /* 0x0000001a2a2a7223 */ /* 0x080fe20000000029 */
[----:B------:R-:W2:Y:S01]  /*76e0*/  LDS.128 R52, [R74+0x730] ;  /* 0x000730004a347984 */ /* 0x000ea20000000c00 */
[----:B------:R-:W-:Y:S01]  /*76f0*/  FFMA R26, R38, R26, R25 ;  /* 0x0000001a261a7223 */ /* 0x000fe20000000019 */
[C---:B------:R-:W-:Y:S01]  /*7700*/  FFMA R36, R47.reuse, R35, R33 ;  /* 0x000000232f247223 */ /* 0x040fe20000000021 */
[-C--:B------:R-:W-:Y:S01]  /*7710*/  FFMA R38, R47, R31.reuse, R29 ;  /* 0x0000001f2f267223 */ /* 0x080fe2000000001d */
[-C--:B------:R-:W-:Y:S01]  /*7720*/  FFMA R35, R43, R31.reuse, R28 ;  /* 0x0000001f2b237223 */ /* 0x080fe2000000001c */
[----:B------:R-:W-:Y:S01]  /*7730*/  FFMA R33, R39, R31, R30 ;  /* 0x0000001f27217223 */ /* 0x000fe2000000001e */
[-C--:B------:R-:W-:Y:S01]  /*7740*/  FFMA R41, R47, R23.reuse, R20 ;  /* 0x000000172f297223 */ /* 0x080fe20000000014 */
[----:B------:R-:W3:Y:S01]  /*7750*/  LDS.128 R28, [R17.X4+UR4+0x330] ;  /* 0x00033004111c7984 */ /* 0x000ee20008004c00 */
[-C--:B------:R-:W-:Y:S01]  /*7760*/  FFMA R40, R43, R23.reuse, R21 ;  /* 0x000000172b287223 */ /* 0x080fe20000000015 */
[----:B------:R-:W-:Y:S01]  /*7770*/  FFMA R37, R39, R23, R22 ;  /* 0x0000001727257223 */ /* 0x000fe20000000016 */
[-C--:B------:R-:W-:Y:S01]  /*7780*/  FFMA R71, R71, R27.reuse, R70 ;  /* 0x0000001b47477223 */ /* 0x080fe20000000046 */
[----:B------:R-:W4:Y:S01]  /*7790*/  LDS.128 R20, [R17.X4+UR4+0x530] ;  /* 0x0005300411147984 */ /* 0x000f220008004c00 */
[-C--:B------:R-:W-:Y:S01]  /*77a0*/  FFMA R46, R47, R27.reuse, R46 ;  /* 0x0000001b2f2e7223 */ /* 0x080fe2000000002e */
[-C--:B------:R-:W-:Y:S01]  /*77b0*/  FFMA R42, R43, R27.reuse, R42 ;  /* 0x0000001b2b2a7223 */ /* 0x080fe2000000002a */
[----:B------:R-:W-:-:S02]  /*77c0*/  FFMA R39, R39, R27, R26 ;  /* 0x0000001b27277223 */ /* 0x000fc4000000001a */
[----:B------:R-:W5:Y:S01]  /*77d0*/  LDS.128 R24, [R17.X4+UR4+0x730] ;  /* 0x0007300411187984 */ /* 0x000f620008004c00 */
[C---:B-1----:R-:W-:Y:S01]  /*77e0*/  FFMA R68, R48.reuse, R60, R125 ;  /* 0x0000003c30447223 */ /* 0x042fe2000000007d */
[C---:B------:R-:W-:Y:S01]  /*77f0*/  FFMA R124, R48.reuse, R56, R124 ;  /* 0x00000038307c7223 */ /* 0x040fe2000000007c */
[C---:B------:R-:W-:Y:S01]  /*7800*/  FFMA R44, R48.reuse, R64, R75 ;  /* 0x00000040302c7223 */ /* 0x040fe2000000004b */
[----:B--2---:R-:W-:Y:S01]  /*7810*/  FFMA R48, R48, R52, R71 ;  /* 0x0000003430307223 */ /* 0x004fe20000000047 */
[C---:B------:R-:W-:Y:S01]  /*7820*/  FFMA R75, R49.reuse, R61, R68 ;  /* 0x0000003d314b7223 */ /* 0x040fe20000000044 */
[C---:B------:R-:W-:Y:S01]  /*7830*/  FFMA R45, R49.reuse, R57, R124 ;  /* 0x00000039312d7223 */ /* 0x040fe2000000007c */
[C---:B------:R-:W-:Y:S01]  /*7840*/  FFMA R47, R49.reuse, R65, R44 ;  /* 0x00000041312f7223 */ /* 0x040fe2000000002c */
[----:B------:R-:W-:Y:S01]  /*7850*/  FFMA R43, R49, R53, R48 ;  /* 0x00000035312b7223 */ /* 0x000fe20000000030 */
[C---:B------:R-:W-:Y:S01]  /*7860*/  FFMA R75, R50.reuse, R62, R75 ;  /* 0x0000003e324b7223 */ /* 0x040fe2000000004b */
[----:B------:R-:W-:Y:S01]  /*7870*/  FFMA R48, R50, R58, R45 ;  /* 0x0000003a32307223 */ /* 0x000fe2000000002d */
[C---:B---3--:R-:W-:Y:S01]  /*7880*/  FFMA R36, R28.reuse, R64, R36 ;  /* 0x000000401c247223 */ /* 0x048fe20000000024 */
        /* <DEDUP_REMOVED lines=21> */
[----:B-----5:R-:W-:Y:S01]  /*79e0*/  FFMA R34, R24, R64, R34 ;  /* 0x0000004018227223 */ /* 0x020fe20000000022 */
        /* <DEDUP_REMOVED lines=28> */
[C---:B------:R-:W-:Y:S01]  /*7bb0*/  FFMA R50, R23.reuse, R55, R22 ;  /* 0x0000003717327223 */ /* 0x040fe20000000016 */
[----:B------:R-:W5:Y:S01]  /*7bc0*/  LDS.128 R28, [R17.X4+UR4+0x340] ;  /* 0x00034004111c7984 */ /* 0x000f620008004c00 */
        /* <DEDUP_REMOVED lines=46> */
[-C--:B------:R-:W-:Y:S01]  /*7eb0*/  FFMA R125, R31, R71.reuse, R125 ;  /* 0x000000471f7d7223 */ /* 0x080fe2000000007d */
[----:B------:R-:W-:Y:S01]  /*7ec0*/  LDS.128 R48, [R17.X4+UR4+0x150] ;  /* 0x0001500411307984 */ /* 0x000fe20008004c00 */
[----:B------:R-:W-:Y:S01]  /*7ed0*/  FFMA R124, R23, R71, R124 ;  /* 0x00000047177c7223 */ /* 0x000fe2000000007c */
[C---:B-1----:R-:W-:Y:S01]  /*7ee0*/  FFMA R66, R24.reuse, R68, R66 ;  /* 0x0000004418427223 */ /* 0x042fe20000000042 */
[C---:B------:R-:W-:Y:S01]  /*7ef0*/  FFMA R62, R24.reuse, R44, R62 ;  /* 0x0000002c183e7223 */ /* 0x040fe2000000003e */
[C---:B------:R-:W-:Y:S01]  /*7f00*/  FFMA R40, R24.reuse, R40, R59 ;  /* 0x0000002818287223 */ /* 0x040fe2000000003b */
        /* <DEDUP_REMOVED lines=17> */
[----:B------:R-:W-:Y:S01]  /*8020*/  FFMA R36, R31, R47, R29 ;  /* 0x0000002f1f247223 */ /* 0x000fe2000000001d */
[----:B------:R-:W-:Y:S01]  /*8030*/  FFMA R24, R35, R43, R33 ;  /* 0x0000002b23187223 */ /* 0x000fe20000000021 */
        /* <DEDUP_REMOVED lines=47> */
[----:B------:R-:W-:Y:S01]  /*8330*/  LDS.128 R32, [R17.X4+UR4+0x160] ;  /* 0x0001600411207984 */ /* 0x000fe20008004c00 */
        /* <DEDUP_REMOVED lines=24> */
[C---:B------:R-:W-:Y:S01]  /*84c0*/  FFMA R49, R23.reuse, R55, R22 ;  /* 0x0000003717317223 */ /* 0x040fe20000000016 */
[----:B------:R-:W5:Y:S01]  /*84d0*/  LDS.128 R28, [R17.X4+UR4+0x360] ;  /* 0x00036004111c7984 */ /* 0x000f620008004c00 */
        /* <DEDUP_REMOVED lines=129> */
[----:B------:R-:W-:Y:S01]  /*8cf0*/  FFMA R24, R51, R63, R49 ;  /* 0x0000003f33187223 */ /* 0x000fe20000000031 */
[----:B------:R-:W2:Y:S01]  /*8d00*/  LDS.128 R44, [R74+0x380] ;  /* 0x000380004a2c7984 */ /* 0x000ea20000000c00 */
[----:B------:R-:W-:Y:S01]  /*8d10*/  FFMA R49, R31, R59, R28 ;  /* 0x0000003b1f317223 */ /* 0x000fe2000000001c */
[C---:B------:R-:W-:Y:S01]  /*8d20*/  FFMA R54, R26.reuse, R54, R25 ;  /* 0x000000361a367223 */ /* 0x040fe20000000019 */
[----:B------:R-:W-:Y:S01]  /*8d30*/  FFMA R25, R51, R67, R48 ;  /* 0x0000004333197223 */ /* 0x000fe20000000030 */
[----:B------:R-:W3:Y:S01]  /*8d40*/  LDS.128 R68, [R74+0x180] ;  /* 0x000180004a447984 */ /* 0x000ee20000000c00 */
[C---:B------:R-:W-:Y:S01]  /*8d50*/  FFMA R48, R31.reuse, R55, R30 ;  /* 0x000000371f307223 */ /* 0x040fe2000000001e */
[----:B------:R-:W-:Y:S01]  /*8d60*/  FFMA R52, R31, R63, R29 ;  /* 0x0000003f1f347223 */ /* 0x000fe2000000001d */
[C---:B------:R-:W-:Y:S01]  /*8d70*/  FFMA R66, R26.reuse, R66, R65 ;  /* 0x000000421a427223 */ /* 0x040fe20000000041 */
[----:B------:R-:W4:Y:S01]  /*8d80*/  LDS.128 R36, [R74+0x780] ;  /* 0x000780004a247984 */ /* 0x000f220000000c00 */
[C---:B------:R-:W-:Y:S01]  /*8d90*/  FFMA R62, R26.reuse, R62, R61 ;  /* 0x0000003e1a3e7223 */ /* 0x040fe2000000003d */
[----:B------:R-:W-:Y:S01]  /*8da0*/  FFMA R58, R26, R58, R57 ;  /* 0x0000003a1a3a7223 */ /* 0x000fe20000000039 */
[-C--:B------:R-:W-:Y:S01]  /*8db0*/  FFMA R26, R51, R55.reuse, R50 ;  /* 0x00000037331a7223 */ /* 0x080fe20000000032 */
        /* <DEDUP_REMOVED lines=335> */
[----:B------:R-:W-:Y:S01]  /*a2b0*/  LDS.128 R48, [R74+0x1d0] ;  /* 0x0001d0004a307984 */ /* 0x000fe20000000c00 */
        /* <DEDUP_REMOVED lines=13> */
[----:B------:R-:W2:Y:S01]  /*a390*/  LDS.128 R60, [R17.X4+UR4+0x3d0] ;  /* 0x0003d004113c7984 */ /* 0x000ea20008004c00 */
[C---:B------:R-:W-:Y:S01]  /*a3a0*/  FFMA R46, R26.reuse, R46, R45 ;  /* 0x0000002e1a2e7223 */ /* 0x040fe2000000002d */
[C---:B------:R-:W-:Y:S01]  /*a3b0*/  FFMA R42, R26.reuse, R42, R41 ;  /* 0x0000002a1a2a7223 */ /* 0x040fe20000000029 */
[----:B------:R-:W-:Y:S01]  /*a3c0*/  FFMA R26, R26, R38, R25 ;  /* 0x000000261a1a7223 */ /* 0x000fe20000000019 */
[----:B------:R-:W3:Y:S01]  /*a3d0*/  LDS.128 R56, [R17.X4+UR4+0x5d0] ;  /* 0x0005d00411387984 */ /* 0x000ee20008004c00 */
[----:B------:R-:W-:Y:S01]  /*a3e0*/  FFMA R24, R35, R71, R32 ;  /* 0x0000004723187223 */ /* 0x000fe20000000020 */
[C---:B------:R-:W-:Y:S01]  /*a3f0*/  FFMA R32, R31.reuse, R39, R30 ;  /* 0x000000271f207223 */ /* 0x040fe2000000001e */
[C---:B------:R-:W-:Y:S01]  /*a400*/  FFMA R37, R31.reuse, R43, R28 ;  /* 0x0000002b1f257223 */ /* 0x040fe2000000001c */
[----:B------:R-:W4:Y:S01]  /*a410*/  LDS.128 R52, [R17.X4+UR4+0x7d0] ;  /* 0x0007d00411347984 */ /* 0x000f220008004c00 */
[-C--:B------:R-:W-:Y:S01]  /*a420*/  FFMA R38, R31, R47.reuse, R29 ;  /* 0x0000002f1f267223 */ /* 0x080fe2000000001d */
[----:B------:R-:W-:Y:S01]  /*a430*/  FFMA R36, R35, R47, R75 ;  /* 0x0000002f23247223 */ /* 0x000fe2000000004b */
[C---:B------:R-:W-:Y:S01]  /*a440*/  FFMA R35, R23.reuse, R39, R22 ;  /* 0x0000002717237223 */ /* 0x040fe20000000016 */
[----:B------:R-:W5:Y:S01]  /*a450*/  LDS.128 R28, [R74+0x3d0] ;  /* 0x0003d0004a1c7984 */ /* 0x000f620000000c00 */
[----:B------:R-:W-:Y:S01]  /*a460*/  FFMA R40, R23, R47, R21 ;  /* 0x0000002f17287223 */ /* 0x000fe20000000015 */
[C---:B------:R-:W-:Y:S01]  /*a470*/  FFMA R39, R27.reuse, R39, R26 ;  /* 0x000000271b277223 */ /* 0x040fe2000000001a */
[C---:B------:R-:W-:Y:S01]  /*a480*/  FFMA R42, R27.reuse, R43, R42 ;  /* 0x0000002b1b2a7223 */ /* 0x040fe2000000002a */
[----:B------:R-:W-:Y:S01]  /*a490*/  FFMA R47, R27, R47, R46 ;  /* 0x0000002f1b2f7223 */ /* 0x000fe2000000002e */
[-C--:B------:R-:W-:Y:S01]  /*a4a0*/  FFMA R25, R23, R71.reuse, R20 ;  /* 0x0000004717197223 */ /* 0x080fe20000000014 */
[----:B------:R-:W-:Y:S01]  /*a4b0*/  FFMA R27, R27, R71, R70 ;  /* 0x000000471b1b7223 */ /* 0x000fe20000000046 */
        /* <DEDUP_REMOVED lines=8> */
[----:B------:R-:W1:Y:S01]  /*a540*/  LDS.128 R24, [R74+0x7d0] ;  /* 0x0007d0004a187984 */ /* 0x000e620000000c00 */
[-C--:B-----5:R-:W-:Y:S01]  /*a550*/  FFMA R36, R64, R28.reuse, R36 ;  /* 0x0000001c40247223 */ /* 0x0a0fe20000000024 */
        /* <DEDUP_REMOVED lines=27> */
[----:B------:R-:W-:Y:S01]  /*a710*/  LDS.128 R40, [R74+0x5e0] ;  /* 0x0005e0004a287984 */ /* 0x000fe20000000c00 */
[----:B------:R-:W-:Y:S01]  /*a720*/  FFMA R30, R54, R30, R45 ;  /* 0x0000001e361e7223 */ /* 0x000fe2000000002d */
[C---:B------:R-:W-:Y:S01]  /*a730*/  FFMA R124, R67.reuse, R23, R124 ;  /* 0x00000017437c7223 */ /* 0x040fe2000000007c */
[C---:B------:R-:W-:Y:S01]  /*a740*/  FFMA R125, R67.reuse, R31, R125 ;  /* 0x0000001f437d7223 */ /* 0x040fe2000000007d */
[----:B------:R-:W-:Y:S01]  /*a750*/  LDS.128 R44, [R74+0x1e0] ;  /* 0x0001e0004a2c7984 */ /* 0x000fe20000000c00 */
[-C--:B------:R-:W-:Y:S01]  /*a760*/  FFMA R48, R67, R51.reuse, R48 ;  /* 0x0000003343307223 */ /* 0x080fe20000000030 */
        /* <DEDUP_REMOVED lines=8> */
[----:B------:R-:W-:Y:S01]  /*a7f0*/  LDS.128 R36, [R74+0x3e0] ;  /* 0x0003e0004a247984 */ /* 0x000fe20000000c00 */
[-C--:B------:R-:W-:Y:S01]  /*a800*/  FFMA R57, R57, R25.reuse, R56 ;  /* 0x0000001939397223 */ /* 0x080fe20000000038 */
[----:B------:R-:W-:Y:S01]  /*a810*/  FFMA R25, R53, R25, R24 ;  /* 0x0000001935197223 */ /* 0x000fe20000000018 */
[-C--:B------:R-:W-:Y:S01]  /*a820*/  FFMA R62, R62, R26.reuse, R61 ;  /* 0x0000001a3e3e7223 */ /* 0x080fe2000000003d */
[----:B------:R-:W1:Y:S01]  /*a830*/  LDS.128 R32, [R17.X4+UR4+0x1e0] ;  /* 0x0001e00411207984 */ /* 0x000e620008004c00 */
[-C--:B------:R-:W-:Y:S01]  /*a840*/  FFMA R24, R58, R26.reuse, R57 ;  /* 0x0000001a3a187223 */ /* 0x080fe20000000039 */
[-C--:B------:R-:W-:Y:S01]  /*a850*/  FFMA R66, R66, R26.reuse, R65 ;  /* 0x0000001a42427223 */ /* 0x080fe20000000041 */
[-C--:B------:R-:W-:Y:S01]  /*a860*/  FFMA R53, R63, R31.reuse, R29 ;  /* 0x0000001f3f357223 */ /* 0x080fe2000000001d */
[-C--:B------:R-:W-:Y:S01]  /*a870*/  FFMA R58, R59, R31.reuse, R28 ;  /* 0x0000001f3b3a7223 */ /* 0x080fe2000000001c */
[----:B------:R-:W-:Y:S01]  /*a880*/  FFMA R57, R55, R31, R30 ;  /* 0x0000001f37397223 */ /* 0x000fe2000000001e */
[----:B------:R-:W-:Y:S01]  /*a890*/  FFMA R26, R54, R26, R25 ;  /* 0x0000001a361a7223 */ /* 0x000fe20000000019 */
[----:B------:R-:W2:Y:S01]  /*a8a0*/  LDS.128 R28, [R17.X4+UR4+0x3e0] ;  /* 0x0003e004111c7984 */ /* 0x000ea20008004c00 */
[C---:B------:R-:W-:Y:S01]  /*a8b0*/  FFMA R52, R63.reuse, R51, R49 ;  /* 0x000000333f347223 */ /* 0x040fe20000000031 */
[C---:B------:R-:W-:Y:S01]  /*a8c0*/  FFMA R54, R63.reuse, R23, R20 ;  /* 0x000000173f367223 */ /* 0x040fe20000000014 */
[-C--:B------:R-:W-:Y:S01]  /*a8d0*/  FFMA R63, R63, R27.reuse, R62 ;  /* 0x0000001b3f3f7223 */ /* 0x080fe2000000003e */
[-C--:B------:R-:W-:Y:S01]  /*a8e0*/  FFMA R62, R59, R27.reuse, R24 ;  /* 0x0000001b3b3e7223 */ /* 0x080fe20000000018 */
[----:B------:R-:W-:Y:S01]  /*a8f0*/  FFMA R67, R67, R27, R66 ;  /* 0x0000001b43437223 */ /* 0x000fe20000000042 */
[----:B------:R-:W-:Y:S01]  /*a900*/  FFMA R61, R59, R23, R21 ;  /* 0x000000173b3d7223 */ /* 0x000fe20000000015 */
[C---:B------:R-:W-:Y:S01]  /*a910*/  FFMA R59, R55.reuse, R27, R26 ;  /* 0x0000001b373b7223 */ /* 0x040fe2000000001a */
[C---:B------:R-:W-:Y:S01]  /*a920*/  FFMA R56, R55.reuse, R51, R50 ;  /* 0x0000003337387223 */ /* 0x040fe20000000032 */
[----:B------:R-:W-:-:S02]  /*a930*/  FFMA R60, R55, R23, R22 ;  /* 0x00000017373c7223 */ /* 0x000fc40000000016 */
[----:B------:R-:W3:Y:S01]  /*a940*/  LDS.128 R20, [R17.X4+UR4+0x5e0] ;  /* 0x0005e00411147984 */ /* 0x000ee20008004c00 */
[C---:B-1----:R-:W-:Y:S01]  /*a950*/  FFMA R24, R32.reuse, R36, R125 ;  /* 0x0000002420187223 */ /* 0x042fe2000000007d */
        /* <DEDUP_REMOVED lines=10> */
[----:B------:R-:W1:Y:S01]  /*aa00*/  LDS.128 R24, [R17.X4+UR4+0x7e0] ;  /* 0x0007e00411187984 */ /* 0x000e620008004c00 */
[----:B------:R-:W-:Y:S01]  /*aa10*/  FFMA R34, R34, R70, R33 ;  /* 0x0000004622227223 */ /* 0x000fe20000000021 */
[C---:B------:R-:W-:Y:S01]  /*aa20*/  FFMA R49, R35.reuse, R39, R32 ;  /* 0x0000002723317223 */ /* 0x040fe20000000020 */
[C---:B--2---:R-:W-:Y:S01]  /*aa30*/  FFMA R32, R28.reuse, R36, R53 ;  /* 0x000000241c207223 */ /* 0x044fe20000000035 */
[C---:B------:R-:W-:Y:S01]  /*aa40*/  FFMA R54, R28.reuse, R40, R54 ;  /* 0x000000281c367223 */ /* 0x040fe20000000036 */
[----:B------:R-:W-:Y:S01]  /*aa50*/  FFMA R51, R35, R71, R34 ;  /* 0x0000004723337223 */ /* 0x000fe20000000022 */
[C---:B------:R-:W-:Y:S01]  /*aa60*/  FFMA R34, R28.reuse, R68, R63 ;  /* 0x000000441c227223 */ /* 0x040fe2000000003f */
[----:B------:R-:W-:Y:S01]  /*aa70*/  FFMA R52, R28, R44, R52 ;  /* 0x0000002c1c347223 */ /* 0x000fe20000000034 */
[----:B------:R-:W-:Y:S01]  /*aa80*/  FFMA R53, R29, R37, R32 ;  /* 0x000000251d357223 */ /* 0x000fe20000000020 */
        /* <DEDUP_REMOVED lines=10> */
[C---:B---3--:R-:W-:Y:S01]  /*ab30*/  FFMA R62, R20.reuse, R68, R62 ;  /* 0x00000044143e7223 */ /* 0x048fe2000000003e */
        /* <DEDUP_REMOVED lines=14> */
[----:B------:R-:W-:Y:S01]  /*ac20*/  LEA R75, R16, R73, 0xf ;  /* 0x00000049104b7211 */ /* 0x000fe200078e78ff */
[C---:B------:R-:W-:Y:S01]  /*ac30*/  FFMA R64, R23.reuse, R71, R64 ;  /* 0x0000004717407223 */ /* 0x040fe20000000040 */
[C---:B------:R-:W-:Y:S01]  /*ac40*/  FFMA R66, R23.reuse, R43, R66 ;  /* 0x0000002b17427223 */ /* 0x040fe20000000042 */
[C---:B------:R-:W-:Y:S01]  /*ac50*/  FFMA R65, R23.reuse, R47, R22 ;  /* 0x0000002f17417223 */ /* 0x040fe20000000016 */
[----:B------:R-:W-:Y:S01]  /*ac60*/  FFMA R67, R23, R39, R20 ;  /* 0x0000002717437223 */ /* 0x000fe20000000014 */
[----:B------:R-:W-:Y:S01]  /*ac70*/  LDS.128 R28, [R17.X4+UR4+0x3f0] ;  /* 0x0003f004111c7984 */ /* 0x000fe20008004c00 */
        /* <DEDUP_REMOVED lines=8> */
[----:B------:R-:W-:Y:S01]  /*ad00*/  IADD3 R68, P1, R122, UR6, RZ ;  /* 0x000000067a447c10 */ /* 0x000fe2000ff3e0ff */
[C---:B------:R-:W-:Y:S01]  /*ad10*/  FFMA R70, R26.reuse, R70, R69 ;  /* 0x000000461a467223 */ /* 0x040fe20000000045 */
[C---:B------:R-:W-:Y:S01]  /*ad20*/  FFMA R44, R26.reuse, R42, R41 ;  /* 0x0000002a1a2c7223 */ /* 0x040fe20000000029 */
[C---:B------:R-:W-:Y:S01]  /*ad30*/  FFMA R38, R26.reuse, R38, R37 ;  /* 0x000000261a267223 */ /* 0x040fe20000000025 */
[----:B------:R-:W-:Y:S01]  /*ad40*/  FFMA R26, R26, R46, R25 ;  /* 0x0000002e1a1a7223 */ /* 0x000fe20000000019 */
[----:B------:R-:W-:Y:S01]  /*ad50*/  IADD3 R68, P2, R68, 0x1000, RZ ;  /* 0x0000100044447810 */ /* 0x000fe20007f5e0ff */
[----:B------:R-:W-:Y:S01]  /*ad60*/  FFMA R71, R27, R71, R70 ;  /* 0x000000471b477223 */ /* 0x000fe20000000046 */
[----:B------:R-:W-:Y:S01]  /*ad70*/  IADD3.X R46, R123, UR7, RZ, P1, !PT ;  /* 0x000000077b2e7c10 */ /* 0x000fe20008ffe4ff */
[C---:B------:R-:W-:Y:S01]  /*ad80*/  FFMA R44, R27.reuse, R43, R44 ;  /* 0x0000002b1b2c7223 */ /* 0x040fe2000000002c */
[C---:B------:R-:W-:Y:S01]  /*ad90*/  FFMA R45, R27.reuse, R39, R38 ;  /* 0x000000271b2d7223 */ /* 0x040fe20000000026 */
[----:B------:R-:W-:Y:S01]  /*ada0*/  FFMA R47, R27, R47, R26 ;  /* 0x0000002f1b2f7223 */ /* 0x000fe2000000001a */
[----:B------:R-:W-:Y:S01]  /*adb0*/  IADD3.X R69, RZ, R46, RZ, P2, !PT ;  /* 0x0000002eff457210 */ /* 0x000fe200017fe4ff */
[----:B------:R-:W-:Y:S01]  /*adc0*/  LDS.128 R24, [R17.X4+UR4+0x1f0] ;  /* 0x0001f00411187984 */ /* 0x000fe20008004c00 */
[----:B------:R-:W-:-:S02]  /*add0*/  IADD3 R46, P0, R120, UR6, RZ ;  /* 0x00000006782e7c10 */ /* 0x000fc4000ff1e0ff */
[----:B------:R-:W-:Y:S01]  /*ade0*/  LEA R125, R16, R72, 0xf ;  /* 0x00000048107d7211 */ /* 0x000fe200078e78ff */
[----:B------:R-:W-:Y:S04]  /*adf0*/  LDS.128 R32, [R17.X4+UR4+0x5f0] ;  /* 0x0005f00411207984 */ /* 0x000fe80008004c00 */
[----:B------:R-:W1:Y:S04]  /*ae00*/  LDS.128 R20, [R74+0x3f0] ;  /* 0x0003f0004a147984 */ /* 0x000e680000000c00 */
[----:B------:R-:W2:Y:S04]  /*ae10*/  LDS.128 R36, [R74+0x5f0] ;  /* 0x0005f0004a247984 */ /* 0x000ea80000000c00 */
[----:B------:R-:W3:Y:S04]  /*ae20*/  LDS.128 R40, [R74+0x1f0] ;  /* 0x0001f0004a287984 */ /* 0x000ee80000000c00 */
[----:B------:R-:W4:Y:S04]  /*ae30*/  LDS.128 R56, [R74+0x7f0] ;  /* 0x0007f0004a387984 */ /* 0x000f280000000c00 */
[----:B------:R-:W5:Y:S01]  /*ae40*/  LDS.128 R60, [R17.X4+UR4+0x7f0] ;  /* 0x0007f004113c7984 */ /* 0x000f620008004c00 */
[----:B------:R-:W-:-:S03]  /*ae50*/  USHF.L.U32 UR4, UR5, 0xf, URZ ;  /* 0x0000000f05047899 */ /* 0x000fc6000800063f */
[----:B------:R-:W-:Y:S06]  /*ae60*/  BAR.SYNC 0x0 ;  /* 0x0000000000007b1d */ /* 0x000fec0000000000 */
[----:B------:R-:W-:Y:S01]  /*ae70*/  @!PT LDS RZ, [RZ] ;  /* 0x00000000fffff984 */ /* 0x000fe20000000800 */
[----:B------:R-:W-:Y:S01]  /*ae80*/  @!PT LDS RZ, [RZ] ;  /* 0x00000000fffff984 */ /* 0x000fe20000000800 */
[----:B------:R-:W-:Y:S01]  /*ae90*/  @!PT LDS RZ, [RZ] ;  /* 0x00000000fffff984 */ /* 0x000fe20000000800 */
[----:B------:R1:W-:Y:S02]  /*aea0*/  LDGSTS.E.BYPASS.128 [R75], [R68.64+-0x800], !PT ;  /* 0x00000800444b7fae */ /* 0x0003e4000f901c4a */
[----:B-1----:R-:W-:Y:S02]  /*aeb0*/  IADD3 R68, P1, R46, 0x1000, RZ ;  /* 0x000010002e447810 */ /* 0x002fe40007f3e0ff */
[----:B------:R-:W-:Y:S01]  /*aec0*/  IADD3.X R46, R121, UR7, RZ, P0, !PT ;  /* 0x00000007792e7c10 */ /* 0x000fe200087fe4ff */
[----:B------:R-:W-:Y:S01]  /*aed0*/  FFMA R124, R32, R20, R67 ;  /* 0x00000014207c7223 */ /* 0x000fe20000000043 */
[----:B------:R-:W-:-:S02]  /*aee0*/  LEA R75, R16, R19, 0xf ;  /* 0x00000013104b7211 */ /* 0x000fc400078e78ff */
[----:B------:R-:W-:Y:S01]  /*aef0*/  IADD3.X R69, RZ, R46, RZ, P1, !PT ;  /* 0x0000002eff457210 */ /* 0x000fe20000ffe4ff */
[-C--:B--2---:R-:W-:Y:S01]  /*af00*/  FFMA R50, R24, R36.reuse, R50 ;  /* 0x0000002418327223 */ /* 0x084fe20000000032 */
[----:B------:R-:W-:Y:S01]  /*af10*/  IADD3 R46, P0, R118, UR6, RZ ;  /* 0x00000006762e7c10 */ /* 0x000fe2000ff1e0ff */
[-C--:B------:R-:W-:Y:S01]  /*af20*/  FFMA R54, R28, R36.reuse, R54 ;  /* 0x000000241c367223 */ /* 0x080fe20000000036 */
[----:B------:R-:W-:Y:S01]  /*af30*/  FFMA R66, R32, R36, R66 ;  /* 0x0000002420427223 */ /* 0x000fe20000000042 */
[----:B------:R1:W-:Y:S01]  /*af40*/  LDGSTS.E.BYPASS.128 [R125], [R68.64+-0x800], !PT ;  /* 0x00000800447d7fae */ /* 0x0003e2000f901c4a */
[-C--:B---3--:R-:W-:Y:S01]  /*af50*/  FFMA R48, R24, R40.reuse, R48 ;  /* 0x0000002818307223 */ /* 0x088fe20000000030 */
[----:B------:R-:W-:Y:S01]  /*af60*/  FFMA R67, R29, R37, R54 ;  /* 0x000000251d437223 */ /* 0x000fe20000000036 */
[----:B------:R-:W-:Y:S01]  /*af70*/  FFMA R52, R28, R40, R52 ;  /* 0x000000281c347223 */ /* 0x000fe20000000034 */
[----:B----4-:R-:W-:Y:S01]  /*af80*/  FFMA R64, R32, R56, R64 ;  /* 0x0000003820407223 */ /* 0x010fe20000000040 */
[----:B-----5:R-:W-:Y:S01]  /*af90*/  FFMA R44, R60, R36, R44 ;  /* 0x000000243c2c7223 */ /* 0x020fe2000000002c */
[----:B-1----:R-:W-:-:S02]  /*afa0*/  IADD3 R68, P1, R46, 0x1000, RZ ;  /* 0x000010002e447810 */ /* 0x002fc40007f3e0ff */
[----:B------:R-:W-:Y:S02]  /*afb0*/  IADD3.X R46, R119, UR7, RZ, P0, !PT ;  /* 0x00000007772e7c10 */ /* 0x000fe400087fe4ff */
[----:B------:R-:W-:Y:S02]  /*afc0*/  LEA R125, R16, R18, 0xf ;  /* 0x00000012107d7211 */ /* 0x000fe400078e78ff */
[----:B------:R-:W-:Y:S02]  /*afd0*/  IADD3.X R69, RZ, R46, RZ, P1, !PT ;  /* 0x0000002eff457210 */ /* 0x000fe40000ffe4ff */
[----:B------:R-:W-:-:S03]  /*afe0*/  IADD3 R46, P0, R116, UR6, RZ ;  /* 0x00000006742e7c10 */ /* 0x000fc6000ff1e0ff */
[----:B------:R1:W-:Y:S02]  /*aff0*/  LDGSTS.E.BYPASS.128 [R75], [R68.64+-0x800], !PT ;  /* 0x00000800444b7fae */ /* 0x0003e4000f901c4a */
[----:B-1----:R-:W-:Y:S02]  /*b000*/  IADD3 R68, P1, R46, 0x1000, RZ ;  /* 0x000010002e447810 */ /* 0x002fe40007f3e0ff */
        /* <DEDUP_REMOVED lines=60> */
[----:B------:R-:W-:-:S04]  /*b3d0*/  IADD3.X R46, R97, UR7, RZ, P0, !PT ;  /* 0x00000007612e7c10 */ /* 0x000fc800087fe4ff */
[----:B------:R-:W-:Y:S02]  /*b3e0*/  IADD3.X R69, RZ, R46, RZ, P1, !PT ;  /* 0x0000002eff457210 */ /* 0x000fe40000ffe4ff */
[----:B------:R-:W-:-:S03]  /*b3f0*/  IADD3 R46, P0, R94, UR6, RZ ;  /* 0x000000065e2e7c10 */ /* 0x000fc6000ff1e0ff */
[----:B------:R1:W-:Y:S02]  /*b400*/  LDGSTS.E.BYPASS.128 [R125], [R68.64+-0x800], !PT ;  /* 0x00000800447d7fae */ /* 0x0003e4000f901c4a */
[----:B-1----:R-:W-:Y:S02]  /*b410*/  IADD3 R68, P1, R46, 0x1000, RZ ;  /* 0x000010002e447810 */ /* 0x002fe40007f3e0ff */
[----:B------:R-:W-:Y:S02]  /*b420*/  IADD3.X R46, R95, UR7, RZ, P0, !PT ;  /* 0x000000075f2e7c10 */ /* 0x000fe400087fe4ff */
[----:B------:R-:W-:Y:S02]  /*b430*/  IADD3 R70, P0, R92, UR6, RZ ;  /* 0x000000065c467c10 */ /* 0x000fe4000ff1e0ff */
[----:B------:R-:W-:Y:S02]  /*b440*/  IADD3.X R69, RZ, R46, RZ, P1, !PT ;  /* 0x0000002eff457210 */ /* 0x000fe40000ffe4ff */
[----:B------:R-:W-:-:S02]  /*b450*/  LEA R46, R16, R12, 0xf ;  /* 0x0000000c102e7211 */ /* 0x000fc400078e78ff */
[----:B------:R-:W-:-:S03]  /*b460*/  LEA R125, R16, R13, 0xf ;  /* 0x0000000d107d7211 */ /* 0x000fc600078e78ff */
[----:B------:R1:W-:Y:S02]  /*b470*/  LDGSTS.E.BYPASS.128 [R46], [R68.64+-0x800], !PT ;  /* 0x00000800442e7fae */ /* 0x0003e4000f901c4a */
[----:B-1----:R-:W-:Y:S02]  /*b480*/  IADD3 R68, P1, R70, 0x1000, RZ ;  /* 0x0000100046447810 */ /* 0x002fe40007f3e0ff */
[----:B------:R-:W-:Y:S02]  /*b490*/  IADD3.X R70, R93, UR7, RZ, P0, !PT ;  /* 0x000000075d467c10 */ /* 0x000fe400087fe4ff */
[----:B------:R-:W-:Y:S02]  /*b4a0*/  IADD3 R74, P0, R90, UR6, RZ ;  /* 0x000000065a4a7c10 */ /* 0x000fe4000ff1e0ff */
[----:B------:R-:W-:Y:S02]  /*b4b0*/  IADD3.X R69, RZ, R70, RZ, P1, !PT ;  /* 0x00000046ff457210 */ /* 0x000fe40000ffe4ff */
[----:B------:R-:W-:-:S02]  /*b4c0*/  IADD3 R74, P1, R74, 0x1000, RZ ;  /* 0x000010004a4a7810 */ /* 0x000fc40007f3e0ff */
[----:B------:R-:W-:Y:S01]  /*b4d0*/  IADD3.X R70, R91, UR7, RZ, P0, !PT ;  /* 0x000000075b467c10 */ /* 0x000fe200087fe4ff */
[----:B------:R1:W-:Y:S03]  /*b4e0*/  LDGSTS.E.BYPASS.128 [R125], [R68.64+-0x800], !PT ;  /* 0x00000800447d7fae */ /* 0x0003e6000f901c4a */
[----:B------:R-:W-:Y:S01]  /*b4f0*/  IADD3.X R75, RZ, R70, RZ, P1, !PT ;  /* 0x00000046ff4b7210 */ /* 0x000fe20000ffe4ff */
[----:B------:R-:W0:Y:S01]  /*b500*/  LDGDEPBAR ;  /* 0x00000000000079af */ /* 0x000e220000000000 */
[----:B------:R-:W-:Y:S02]  /*b510*/  IADD3 R70, P0, R88, UR6, RZ ;  /* 0x0000000658467c10 */ /* 0x000fe4000ff1e0ff */
[----:B-1----:R-:W-:Y:S02]  /*b520*/  LEA R68, R16, 0x20000, 0xe ;  /* 0x0002000010447811 */ /* 0x002fe400078e70ff */
[----:B------:R-:W-:-:S02]  /*b530*/  IADD3.X R69, R89, UR7, RZ, P0, !PT ;  /* 0x0000000759457c10 */ /* 0x000fc400087fe4ff */
[-C--:B------:R-:W-:Y:S02]  /*b540*/  IADD3 R46, R73, R68.reuse, RZ ;  /* 0x00000044492e7210 */ /* 0x080fe40007ffe0ff */
[----:B------:R-:W-:-:S03]  /*b550*/  IADD3 R125, R19, R68, RZ ;  /* 0x00000044137d7210 */ /* 0x000fc60007ffe0ff */
[----:B------:R1:W-:Y:S02]  /*b560*/  LDGSTS.E.BYPASS.128 [R46], [R74.64+-0x800], !PT ;  /* 0x000008004a2e7fae */ /* 0x0003e4000f901c4a */
[----:B-1----:R-:W-:Y:S02]  /*b570*/  IADD3 R74, P1, R70, 0x1000, RZ ;  /* 0x00001000464a7810 */ /* 0x002fe40007f3e0ff */
[----:B------:R-:W-:Y:S02]  /*b580*/  IADD3 R70, P0, R86, UR6, RZ ;  /* 0x0000000656467c10 */ /* 0x000fe4000ff1e0ff */
[----:B------:R-:W-:Y:S02]  /*b590*/  IADD3.X R75, RZ, R69, RZ, P1, !PT ;  /* 0x00000045ff4b7210 */ /* 0x000fe40000ffe4ff */
[----:B------:R-:W-:-:S05]  /*b5a0*/  IADD3 R69, R72, R68, RZ ;  /* 0x0000004448457210 */ /* 0x000fca0007ffe0ff */
[----:B------:R1:W-:Y:S02]  /*b5b0*/  LDGSTS.E.BYPASS.128 [R69], [R74.64+-0x800], !PT ;  /* 0x000008004a457fae */ /* 0x0003e4000f901c4a */
[----:B-1----:R-:W-:Y:S02]  /*b5c0*/  IADD3 R74, P1, R70, 0x1000, RZ ;  /* 0x00001000464a7810 */ /* 0x002fe40007f3e0ff */
[----:B------:R-:W-:Y:S02]  /*b5d0*/  IADD3.X R70, R87, UR7, RZ, P0, !PT ;  /* 0x0000000757467c10 */ /* 0x000fe400087fe4ff */
[----:B------:R-:W-:Y:S02]  /*b5e0*/  IADD3 R46, P0, R84, UR6, RZ ;  /* 0x00000006542e7c10 */ /* 0x000fe4000ff1e0ff */
[----:B------:R-:W-:Y:S01]  /*b5f0*/  IADD3.X R75, RZ, R70, RZ, P1, !PT ;  /* 0x00000046ff4b7210 */ /* 0x000fe20000ffe4ff */
[----:B------:R-:W-:Y:S01]  /*b600*/  FFMA R70, R28, R20, R53 ;  /* 0x000000141c467223 */ /* 0x000fe20000000035 */
[----:B------:R-:W-:Y:S01]  /*b610*/  IADD3 R69, R18, R68, RZ ;  /* 0x0000004412457210 */ /* 0x000fe20007ffe0ff */
[----:B------:R-:W-:Y:S01]  /*b620*/  FFMA R53, R33, R21, R124 ;  /* 0x0000001521357223 */ /* 0x000fe2000000007c */
[----:B------:R-:W-:Y:S01]  /*b630*/  FFMA R28, R28, R56, R55 ;  /* 0x000000381c1c7223 */ /* 0x000fe20000000037 */
[----:B------:R1:W-:Y:S02]  /*b640*/  LDGSTS.E.BYPASS.128 [R125], [R74.64+-0x800], !PT ;  /* 0x000008004a7d7fae */ /* 0x0003e4000f901c4a */
[----:B-1----:R-:W-:-:S02]  /*b650*/  IADD3 R74, P1, R46, 0x1000, RZ ;  /* 0x000010002e4a7810 */ /* 0x002fc40007f3e0ff */
[----:B------:R-:W-:Y:S02]  /*b660*/  IADD3.X R46, R85, UR7, RZ, P0, !PT ;  /* 0x00000007552e7c10 */ /* 0x000fe400087fe4ff */
[----:B------:R-:W-:Y:S02]  /*b670*/  IADD3 R125, R2, R68, RZ ;  /* 0x00000044027d7210 */ /* 0x000fe40007ffe0ff */
[----:B------:R-:W-:Y:S02]  /*b680*/  IADD3.X R75, RZ, R46, RZ, P1, !PT ;  /* 0x0000002eff4b7210 */ /* 0x000fe40000ffe4ff */
[----:B------:R-:W-:-:S03]  /*b690*/  IADD3 R46, P0, R82, UR6, RZ ;  /* 0x00000006522e7c10 */ /* 0x000fc6000ff1e0ff */
[----:B------:R1:W-:Y:S02]  /*b6a0*/  LDGSTS.E.BYPASS.128 [R69], [R74.64+-0x800], !PT ;  /* 0x000008004a457fae */ /* 0x0003e4000f901c4a */
[----:B-1----:R-:W-:Y:S02]  /*b6b0*/  IADD3 R74, P1, R46, 0x1000, RZ ;  /* 0x000010002e4a7810 */ /* 0x002fe40007f3e0ff */
        /* <DEDUP_REMOVED lines=11> */
[----:B-1----:R-:W-:Y:S01]  /*b770*/  IADD3 R74, P1, R46, 0x1000, RZ ;  /* 0x000010002e4a7810 */ /* 0x002fe20007f3e0ff */
[----:B------:R-:W-:Y:S01]  /*b780*/  FFMA R69, R33, R37, R66 ;  /* 0x0000002521457223 */ /* 0x000fe20000000042 */
[----:B------:R-:W-:Y:S02]  /*b790*/  IADD3.X R46, R79, UR7, RZ, P0, !PT ;  /* 0x000000074f2e7c10 */ /* 0x000fe400087fe4ff */
[----:B------:R-:W-:Y:S01]  /*b7a0*/  IADD3 R36, P0, R76, UR6, RZ ;  /* 0x000000064c247c10 */ /* 0x000fe2000ff1e0ff */
[----:B------:R-:W-:Y:S01]  /*b7b0*/  UIADD3 UR6, UP2, UR6, 0x200, URZ ;  /* 0x0000020006067890 */ /* 0x000fe2000ff5e03f */
[----:B------:R-:W-:Y:S01]  /*b7c0*/  IADD3.X R75, RZ, R46, RZ, P1, !PT ;  /* 0x0000002eff4b7210 */ /* 0x000fe20000ffe4ff */
[-C--:B------:R-:W-:Y:S01]  /*b7d0*/  FFMA R46, R24, R20.reuse, R49 ;  /* 0x00000014182e7223 */ /* 0x080fe20000000031 */
[----:B------:R-:W-:Y:S01]  /*b7e0*/  FFMA R20, R60, R20, R45 ;  /* 0x000000143c147223 */ /* 0x000fe2000000002d */
[-C--:B------:R-:W-:Y:S01]  /*b7f0*/  FFMA R49, R29, R21.reuse, R70 ;  /* 0x000000151d317223 */ /* 0x080fe20000000046 */
[-C--:B------:R-:W-:Y:S01]  /*b800*/  FFMA R70, R34, R22.reuse, R53 ;  /* 0x0000001622467223 */ /* 0x080fe20000000035 */
[-C--:B------:R-:W-:Y:S01]  /*b810*/  FFMA R45, R25, R21.reuse, R46 ;  /* 0x00000015192d7223 */ /* 0x080fe2000000002e */
[----:B------:R-:W-:Y:S01]  /*b820*/  FFMA R21, R61, R21, R20 ;  /* 0x000000153d157223 */ /* 0x000fe20000000014 */
[-C--:B------:R-:W-:Y:S01]  /*b830*/  FFMA R46, R30, R22.reuse, R49 ;  /* 0x000000161e2e7223 */ /* 0x080fe20000000031 */
[----:B------:R-:W-:Y:S01]  /*b840*/  IADD3 R36, P1, R36, 0x1000, RZ ;  /* 0x0000100024247810 */ /* 0x000fe20007f3e0ff */
[-C--:B------:R-:W-:Y:S01]  /*b850*/  FFMA R20, R26, R22.reuse, R45 ;  /* 0x000000161a147223 */ /* 0x080fe2000000002d */
[----:B------:R-:W-:Y:S01]  /*b860*/  FFMA R22, R62, R22, R21 ;  /* 0x000000163e167223 */ /* 0x000fe20000000015 */
[-C--:B------:R-:W-:Y:S01]  /*b870*/  FFMA R49, R31, R23.reuse, R46 ;  /* 0x000000171f317223 */ /* 0x080fe2000000002e */
[-C--:B------:R-:W-:Y:S01]  /*b880*/  FFMA R45, R35, R23.reuse, R70 ;  /* 0x00000017232d7223 */ /* 0x080fe20000000046 */
[-C--:B------:R-:W-:Y:S01]  /*b890*/  FFMA R53, R27, R23.reuse, R20 ;  /* 0x000000171b357223 */ /* 0x080fe20000000014 */
[----:B------:R-:W-:Y:S01]  /*b8a0*/  FFMA R21, R63, R23, R22 ;  /* 0x000000173f157223 */ /* 0x000fe20000000016 */
[-C--:B------:R-:W-:Y:S01]  /*b8b0*/  FFMA R23, R25, R37.reuse, R50 ;  /* 0x0000002519177223 */ /* 0x080fe20000000032 */
[----:B------:R-:W-:Y:S01]  /*b8c0*/  FFMA R37, R61, R37, R44 ;  /* 0x000000253d257223 */ /* 0x000fe2000000002c */
[----:B------:R-:W-:Y:S01]  /*b8d0*/  IADD3.X R20, R77, UR7, RZ, P0, !PT ;  /* 0x000000074d147c10 */ /* 0x000fe200087fe4ff */
[----:B------:R-:W-:Y:S01]  /*b8e0*/  FFMA R50, R30, R38, R67 ;  /* 0x000000261e327223 */ /* 0x000fe20000000043 */
[----:B------:R-:W-:Y:S01]  /*b8f0*/  IADD3 R67, R5, R68, RZ ;  /* 0x0000004405437210 */ /* 0x000fe20007ffe0ff */
[----:B------:R-:W-:Y:S01]  /*b900*/  FFMA R22, R62, R38, R37 ;  /* 0x000000263e167223 */ /* 0x000fe20000000025 */
[----:B------:R-:W-:Y:S01]  /*b910*/  IADD3.X R37, RZ, R20, RZ, P1, !PT ;  /* 0x00000014ff257210 */ /* 0x000fe20000ffe4ff */
[----:B------:R1:W-:Y:S01]  /*b920*/  LDGSTS.E.BYPASS.128 [R125], [R74.64+-0x800], !PT ;  /* 0x000008004a7d7fae */ /* 0x0003e2000f901c4a */
[-C--:B------:R-:W-:Y:S01]  /*b930*/  FFMA R54, R26, R38.reuse, R23 ;  /* 0x000000261a367223 */ /* 0x080fe20000000017 */
[----:B------:R-:W-:Y:S01]  /*b940*/  FFMA R46, R34, R38, R69 ;  /* 0x00000026222e7223 */ /* 0x000fe20000000045 */
[----:B------:R-:W-:Y:S01]  /*b950*/  PLOP3.LUT P0, PT, PT, PT, UP0, 0x80, 0x0 ;  /* 0x000000000000781c */ /* 0x000fe20003f0f008 */
[----:B------:R1:W-:Y:S01]  /*b960*/  LDGSTS.E.BYPASS.128 [R67], [R36.64+-0x800], !PT ;  /* 0x0000080024437fae */ /* 0x0003e2000f901c4a */
[----:B------:R-:W-:Y:S01]  /*b970*/  FFMA R20, R32, R40, R65 ;  /* 0x0000002820147223 */ /* 0x000fe20000000041 */
[----:B------:R-:W-:Y:S01]  /*b980*/  FFMA R24, R24, R56, R51 ;  /* 0x0000003818187223 */ /* 0x000fe20000000033 */
[C---:B------:R-:W-:Y:S01]  /*b990*/  FFMA R40, R60.reuse, R40, R47 ;  /* 0x000000283c287223 */ /* 0x040fe2000000002f */
[----:B------:R-:W0:Y:S01]  /*b9a0*/  LDGDEPBAR ;  /* 0x00000000000079af */ /* 0x000e220000000000 */
        /* <DEDUP_REMOVED lines=21> */
[----:B------:R-:W-:Y:S01]  /*bb00*/  UPLOP3.LUT UP0, UPT, UPT, UPT, UPT, 0x40, 0x0 ;  /* 0x000000000000789c */ /* 0x000fe20003f0e870 */
[----:B------:R-:W-:Y:S01]  /*bb10*/  FFMA R52, R27, R43, R52 ;  /* 0x0000002b1b347223 */ /* 0x000fe20000000034 */
[----:B------:R-:W-:-:S04]  /*bb20*/  DEPBAR.LE SB0, 0x6 ;  /* 0x000081800000791a */ /* 0x000fc80000000000 */
[----:B------:R-:W-:Y:S01]  /*bb30*/  UIADD3.X UR7, URZ, UR7, URZ, UP2, !UPT ;  /* 0x000000073f077290 */ /* 0x000fe200097fe43f */
[-C--:B------:R-:W-:Y:S01]  /*bb40*/  FFMA R48, R31, R43.reuse, R48 ;  /* 0x0000002b1f307223 */ /* 0x080fe20000000030 */
[-C--:B------:R-:W-:Y:S01]  /*bb50*/  FFMA R44, R35, R43.reuse, R44 ;  /* 0x0000002b232c7223 */ /* 0x080fe2000000002c */
[----:B------:R-:W-:Y:S01]  /*bb60*/  FFMA R20, R63, R43, R20 ;  /* 0x0000002b3f147223 */ /* 0x000fe20000000014 */
[-C--:B------:R-:W-:Y:S01]  /*bb70*/  FFMA R55, R27, R59.reuse, R26 ;  /* 0x0000003b1b377223 */ /* 0x080fe2000000001a */
[-C--:B------:R-:W-:Y:S01]  /*bb80*/  FFMA R51, R31, R59.reuse, R30 ;  /* 0x0000003b1f337223 */ /* 0x080fe2000000001e */
[-C--:B------:R-:W-:Y:S01]  /*bb90*/  FFMA R47, R35, R59.reuse, R34 ;  /* 0x0000003b232f7223 */ /* 0x080fe20000000022 */
[----:B------:R-:W-:Y:S01]  /*bba0*/  FFMA R23, R63, R59, R58 ;  /* 0x0000003b3f177223 */ /* 0x000fe2000000003a */
[----:B------:R-:W-:Y:S06]  /*bbb0*/  BAR.SYNC 0x0 ;  /* 0x0000000000007b1d */ /* 0x000fec0000000000 */
[----:B-1----:R-:W-:Y:S01]  /*bbc0*/  @!P0 CALL.REL.NOINC `(.L_x_0) ;  /* 0x0000001000008944 */ /* 0x002fe20003c00000 */
[----:B------:R-:W-:Y:S05]  /*bbd0*/  BRA `(.L_x_1) ;  /* 0xffff657000007947 */ /* 0x000fea000383ffff */
.L_x_0:
[----:B------:R-:W1:Y:S01]  /*bbe0*/  S2R R2, SR_TID.X ;  /* 0x0000000000027919 */ /* 0x000e620000002100 */
[C---:B------:R-:W-:Y:S01]  /*bbf0*/  LOP3.LUT R4, R14.reuse, 0x20, RZ, 0xfc, !PT ;  /* 0x000000200e047812 */ /* 0x040fe200078efcff */
[----:B------:R-:W-:Y:S01]  /*bc00*/  CS2R R32, SRZ ;  /* 0x0000000000207805 */ /* 0x000fe2000001ff00 */
[----:B------:R-:W-:Y:S01]  /*bc10*/  MOV R11, 0x4 ;  /* 0x00000004000b7802 */ /* 0x000fe20000000f00 */
[----:B------:R-:W-:Y:S01]  /*bc20*/  CS2R R34, SRZ ;  /* 0x0000000000227805 */ /* 0x000fe2000001ff00 */
[----:B------:R-:W-:Y:S01]  /*bc30*/  LOP3.LUT R8, R14, 0x30, RZ, 0xfc, !PT ;  /* 0x000000300e087812 */ /* 0x000fe200078efcff */
[----:B------:R-:W-:Y:S01]  /*bc40*/  CS2R R36, SRZ ;  /* 0x0000000000247805 */ /* 0x000fe2000001ff00 */
[----:B------:R-:W-:Y:S01]  /*bc50*/  CS2R R38, SRZ ;  /* 0x0000000000267805 */ /* 0x000fe2000001ff00 */
[----:B------:R-:W-:-:S04]  /*bc60*/  DEPBAR.LE SB0, 0x0 ;  /* 0x000080000000791a */ /* 0x000fc80000000000 */
[----:B------:R-:W-:Y:S01]  /*bc70*/  CS2R R40, SRZ ;  /* 0x0000000000287805 */ /* 0x000fe2000001ff00 */
[----:B-1----:R-:W-:Y:S02]  /*bc80*/  SHF.L.U32 R9, R2, 0x2, RZ ;  /* 0x0000000202097819 */ /* 0x002fe400000006ff */
[----:B------:R-:W-:Y:S02]  /*bc90*/  SHF.R.U32.HI R6, RZ, 0x3, R2 ;  /* 0x00000003ff067819 */ /* 0x000fe40000011602 */
[----:B------:R-:W-:Y:S02]  /*bca0*/  LOP3.LUT R9, R0, 0x1c, R9, 0xf8, !PT ;  /* 0x0000001c00097812 */ /* 0x000fe400078ef809 */
[----:B------:R-:W-:Y:S01]  /*bcb0*/  LOP3.LUT R0, R14, 0x10, RZ, 0xfc, !PT ;  /* 0x000000100e007812 */ /* 0x000fe200078efcff */
[----:B------:R-:W-:Y:S06]  /*bcc0*/  BAR.SYNC 0x0 ;  /* 0x0000000000007b1d */ /* 0x000fec0000000000 */
[C---:B------:R-:W-:Y:S01]  /*bcd0*/  ISETP.GE.AND P0, PT, R9.reuse, 0x80, PT ;  /* 0x000000800900780c */ /* 0x040fe20003f06270 */
[----:B------:R-:W-:Y:S01]  /*bce0*/  IMAD.WIDE R2, R9, R11, c[0x0][0x160] ;  /* 0x0000580009027625 */ /* 0x000fe200078e020b */
[----:B------:R-:W-:-:S02]  /*bcf0*/  SGXT.U32 R6, R6, 0x4 ;  /* 0x000000040606781a */ /* 0x000fc40000000000 */
[----:B------:R-:W-:Y:S02]  /*bd00*/  ISETP.LT.AND P1, PT, R14, c[0x0][0x180], !P0 ;  /* 0x000060000e007a0c */ /* 0x000fe40004721270 */
[----:B------:R-:W-:Y:S01]  /*bd10*/  ISETP.LT.AND P2, PT, R0, c[0x0][0x180], !P0 ;  /* 0x0000600000007a0c */ /* 0x000fe20004741270 */
[----:B------:R-:W-:Y:S01]  /*bd20*/  IMAD R15, R6, 0x90, R15 ;  /* 0x00000090060f7824 */ /* 0x000fe200078e020f */
[----:B------:R-:W-:Y:S01]  /*bd30*/  ISETP.LT.AND P3, PT, R4, c[0x0][0x180], !P0 ;  /* 0x0000600004007a0c */ /* 0x000fe20004761270 */
[----:B------:R-:W-:Y:S01]  /*bd40*/  CS2R R42, SRZ ;  /* 0x00000000002a7805 */ /* 0x000fe2000001ff00 */
[----:B------:R-:W-:Y:S02]  /*bd50*/  ISETP.LT.AND P0, PT, R8, c[0x0][0x180], !P0 ;  /* 0x0000600008007a0c */ /* 0x000fe40004701270 */
[----:B------:R-:W-:Y:S04]  /*bd60*/  STS.128 [R15.X4], R52 ;  /* 0x000000340f007388 */ /* 0x000fe80000004c00 */
[----:B------:R-:W-:Y:S04]  /*bd70*/  STS.128 [R15.X4+0x90], R48 ;  /* 0x000090300f007388 */ /* 0x000fe80000004c00 */
[----:B------:R-:W-:Y:S04]  /*bd80*/  STS.128 [R15.X4+0x120], R44 ;  /* 0x0001202c0f007388 */ /* 0x000fe80000004c00 */
[----:B------:R-:W-:Y:S04]  /*bd90*/  STS.128 [R15.X4+0x1b0], R20 ;  /* 0x0001b0140f007388 */ /* 0x000fe80000004c00 */
[----:B------:R-:W-:Y:S06]  /*bda0*/  BAR.SYNC 0x0 ;  /* 0x0000000000007b1d */ /* 0x000fec0000000000 */
[----:B------:R1:W2:Y:S04]  /*bdb0*/  @P1 LDG.E.EL.128 R32, [R2.64] ;  /* 0x0000000a02201981 */ /* 0x0002a8000c2e1d00 */
[----:B------:R1:W3:Y:S01]  /*bdc0*/  @P2 LDG.E.EL.128 R36, [R2.64] ;  /* 0x0000000a02242981 */ /* 0x0002e2000c2e1d00 */
[----:B------:R-:W-:Y:S01]  /*bdd0*/  CS2R R44, SRZ ;  /* 0x00000000002c7805 */ /* 0x000fe2000001ff00 */
[----:B------:R-:W-:-:S02]  /*bde0*/  CS2R R46, SRZ ;  /* 0x00000000002e7805 */ /* 0x000fc4000001ff00 */
[----:B------:R1:W4:Y:S04]  /*bdf0*/  @P3 LDG.E.EL.128 R40, [R2.64] ;  /* 0x0000000a02283981 */ /* 0x000328000c2e1d00 */
[----:B------:R1:W5:Y:S01]  /*be00*/  @P0 LDG.E.EL.128 R44, [R2.64] ;  /* 0x0000000a022c0981 */ /* 0x000362000c2e1d00 */
[----:B------:R-:W-:Y:S02]  /*be10*/  SHF.L.U32 R15, R15, 0x2, RZ ;  /* 0x000000020f0f7819 */ /* 0x000fe400000006ff */
[-C--:B------:R-:W-:Y:S02]  /*be20*/  LEA R5, R0, R9.reuse, 0x7 ;  /* 0x0000000900057211 */ /* 0x080fe400078e38ff */
[-C--:B------:R-:W-:Y:S01]  /*be30*/  LEA R8, R8, R9.reuse, 0x7 ;  /* 0x0000000908087211 */ /* 0x080fe200078e38ff */
[----:B------:R-:W-:Y:S01]  /*be40*/  IMAD R15, R6, -0x1b0, R15 ;  /* 0xfffffe50060f7824 */ /* 0x000fe200078e020f */
[----:B------:R-:W-:Y:S01]  /*be50*/  LEA R6, R4, R9, 0x7 ;  /* 0x0000000904067211 */ /* 0x000fe200078e38ff */
[----:B------:R-:W-:Y:S01]  /*be60*/  IMAD.WIDE R4, R5, R11, c[0x0][0x178] ;  /* 0x00005e0005047625 */ /* 0x000fe200078e020b */
[----:B-1----:R-:W-:-:S02]  /*be70*/  LEA R2, R14, R9, 0x7 ;  /* 0x000000090e027211 */ /* 0x002fc400078e38ff */
[----:B------:R-:W2:Y:S01]  /*be80*/  LDS.128 R16, [R15] ;  /* 0x000000000f107984 */ /* 0x000ea20000000c00 */
[----:B------:R-:W-:-:S03]  /*be90*/  IMAD.WIDE R6, R6, R11, c[0x0][0x178] ;  /* 0x00005e0006067625 */ /* 0x000fc600078e020b */
[----:B------:R-:W3:Y:S01]  /*bea0*/  LDS.128 R20, [R15+0x900] ;  /* 0x000900000f147984 */ /* 0x000ee20000000c00 */
[----:B------:R-:W-:-:S03]  /*beb0*/  IMAD.WIDE R2, R2, R11, c[0x0][0x178] ;  /* 0x00005e0002027625 */ /* 0x000fc600078e020b */
[----:B------:R-:W4:Y:S01]  /*bec0*/  LDS.128 R24, [R15+0x1200] ;  /* 0x001200000f187984 */ /* 0x000f220000000c00 */
[----:B------:R-:W-:-:S03]  /*bed0*/  IMAD.WIDE R8, R8, R11, c[0x0][0x178] ;  /* 0x00005e0008087625 */ /* 0x000fc600078e020b */
[----:B------:R-:W5:Y:S01]  /*bee0*/  LDS.128 R28, [R15+0x1b00] ;  /* 0x001b00000f1c7984 */ /* 0x000f620000000c00 */
[----:B--2---:R-:W-:Y:S01]  /*bef0*/  FADD R16, R16, R32 ;  /* 0x0000002010107221 */ /* 0x004fe20000000000 */
[----:B------:R-:W-:Y:S01]  /*bf00*/  FADD R17, R17, R33 ;  /* 0x0000002111117221 */ /* 0x000fe20000000000 */
[----:B------:R-:W-:Y:S01]  /*bf10*/  FADD R18, R18, R34 ;  /* 0x0000002212127221 */ /* 0x000fe20000000000 */
[----:B------:R-:W-:Y:S01]  /*bf20*/  FADD R19, R19, R35 ;  /* 0x0000002313137221 */ /* 0x000fe20000000000 */
[----:B---3--:R-:W-:Y:S01]  /*bf30*/  FADD R20, R20, R36 ;  /* 0x0000002414147221 */ /* 0x008fe20000000000 */
[----:B------:R-:W-:Y:S01]  /*bf40*/  FADD R21, R21, R37 ;  /* 0x0000002515157221 */ /* 0x000fe20000000000 */
[----:B------:R-:W-:Y:S01]  /*bf50*/  FADD R22, R22, R38 ;  /* 0x0000002616167221 */ /* 0x000fe20000000000 */
[----:B------:R-:W-:Y:S01]  /*bf60*/  FADD R23, R23, R39 ;  /* 0x0000002717177221 */ /* 0x000fe20000000000 */
[----:B----4-:R-:W-:Y:S01]  /*bf70*/  FADD R24, R24, R40 ;  /* 0x0000002818187221 */ /* 0x010fe20000000000 */
[----:B------:R-:W-:Y:S01]  /*bf80*/  FADD R25, R25, R41 ;  /* 0x0000002919197221 */ /* 0x000fe20000000000 */
[----:B------:R-:W-:Y:S01]  /*bf90*/  FADD R26, R26, R42 ;  /* 0x0000002a1a1a7221 */ /* 0x000fe20000000000 */
[----:B------:R-:W-:Y:S01]  /*bfa0*/  FADD R27, R27, R43 ;  /* 0x0000002b1b1b7221 */ /* 0x000fe20000000000 */
[----:B------:R1:W-:Y:S01]  /*bfb0*/  @P1 STG.E.128 [R2.64], R16 ;  /* 0x0000001002001986 */ /* 0x0003e2000c101d0a */
[----:B-----5:R-:W-:Y:S01]  /*bfc0*/  FADD R28, R28, R44 ;  /* 0x0000002c1c1c7221 */ /* 0x020fe20000000000 */
[----:B------:R-:W-:Y:S01]  /*bfd0*/  FADD R29, R29, R45 ;  /* 0x0000002d1d1d7221 */ /* 0x000fe20000000000 */
[----:B------:R-:W-:Y:S01]  /*bfe0*/  FADD R30, R30, R46 ;  /* 0x0000002e1e1e7221 */ /* 0x000fe20000000000 */
[----:B------:R1:W-:Y:S01]  /*bff0*/  @P2 STG.E.128 [R4.64], R20 ;  /* 0x0000001404002986 */ /* 0x0003e2000c101d0a */
[----:B------:R-:W-:-:S03]  /*c000*/  FADD R31, R31, R47 ;  /* 0x0000002f1f1f7221 */ /* 0x000fc60000000000 */
[----:B------:R1:W-:Y:S01]  /*c010*/  @P3 STG.E.128 [R6.64], R24 ;  /* 0x0000001806003986 */ /* 0x0003e2000c101d0a */
[----:B------:R-:W-:Y:S05]  /*c020*/  @!P0 EXIT ;  /* 0x000000000000894d */ /* 0x000fea0003800000 */
[----:B------:R-:W-:Y:S01]  /*c030*/  STG.E.128 [R8.64], R28 ;  /* 0x0000001c08007986 */ /* 0x000fe2000c101d0a */
[----:B------:R-:W-:Y:S05]  /*c040*/  EXIT ;  /* 0x000000000000794d */ /* 0x000fea0003800000 */
.L_x_2:
[----:B------:R-:W-:-:S00]  /*c050*/  BRA `(.L_x_2) ;  /* 0xfffffff000007947 */ /* 0x000fc0000383ffff */
[----:B------:R-:W-:-:S00]  /*c060*/  NOP ;  /* 0x0000000000007918 */ /* 0x000fc00000000000 */
        /* <DEDUP_REMOVED lines=9> */
.L_x_3:


//--------------------- .nv.shared.triton_mm      --------------------------
	.section	.nv.shared.triton_mm,"aw",@nobits
	.align	16
